//
// Generated by NVIDIA NVVM Compiler
//
// Compiler Build ID: CL-36424714
// Cuda compilation tools, release 13.0, V13.0.88
// Based on NVVM 20.0.0
//

.version 9.0
.target sm_100
.address_size 64

	// .globl	_ZN3cub18CUB_300001_SM_10006detail11EmptyKernelIvEEvv
.global .align 1 .b8 _ZN34_INTERNAL_1d14fc6b_4_k_cu_4e9b01154cuda3std3__45__cpo5beginE[1];
.global .align 1 .b8 _ZN34_INTERNAL_1d14fc6b_4_k_cu_4e9b01154cuda3std3__45__cpo3endE[1];
.global .align 1 .b8 _ZN34_INTERNAL_1d14fc6b_4_k_cu_4e9b01154cuda3std3__45__cpo6cbeginE[1];
.global .align 1 .b8 _ZN34_INTERNAL_1d14fc6b_4_k_cu_4e9b01154cuda3std3__45__cpo4cendE[1];
.global .align 1 .b8 _ZN34_INTERNAL_1d14fc6b_4_k_cu_4e9b01154cuda3std3__45__cpo6rbeginE[1];
.global .align 1 .b8 _ZN34_INTERNAL_1d14fc6b_4_k_cu_4e9b01154cuda3std3__45__cpo4rendE[1];
.global .align 1 .b8 _ZN34_INTERNAL_1d14fc6b_4_k_cu_4e9b01154cuda3std3__45__cpo7crbeginE[1];
.global .align 1 .b8 _ZN34_INTERNAL_1d14fc6b_4_k_cu_4e9b01154cuda3std3__45__cpo5crendE[1];
.global .align 1 .b8 _ZN34_INTERNAL_1d14fc6b_4_k_cu_4e9b01154cuda3std3__436_GLOBAL__N__1d14fc6b_4_k_cu_4e9b01156ignoreE[1];
.global .align 1 .b8 _ZN34_INTERNAL_1d14fc6b_4_k_cu_4e9b01154cuda3std3__419piecewise_constructE[1];
.global .align 1 .b8 _ZN34_INTERNAL_1d14fc6b_4_k_cu_4e9b01154cuda3std3__48in_placeE[1];
.global .align 1 .b8 _ZN34_INTERNAL_1d14fc6b_4_k_cu_4e9b01154cuda3std3__420unreachable_sentinelE[1];
.global .align 1 .b8 _ZN34_INTERNAL_1d14fc6b_4_k_cu_4e9b01154cuda3std3__47nulloptE[1];
.global .align 1 .b8 _ZN34_INTERNAL_1d14fc6b_4_k_cu_4e9b01154cuda3std3__48unexpectE[1];
.global .align 1 .b8 _ZN34_INTERNAL_1d14fc6b_4_k_cu_4e9b01154cuda3std6ranges3__45__cpo4swapE[1];
.global .align 1 .b8 _ZN34_INTERNAL_1d14fc6b_4_k_cu_4e9b01154cuda3std6ranges3__45__cpo9iter_moveE[1];
.global .align 1 .b8 _ZN34_INTERNAL_1d14fc6b_4_k_cu_4e9b01154cuda3std6ranges3__45__cpo5beginE[1];
.global .align 1 .b8 _ZN34_INTERNAL_1d14fc6b_4_k_cu_4e9b01154cuda3std6ranges3__45__cpo3endE[1];
.global .align 1 .b8 _ZN34_INTERNAL_1d14fc6b_4_k_cu_4e9b01154cuda3std6ranges3__45__cpo6cbeginE[1];
.global .align 1 .b8 _ZN34_INTERNAL_1d14fc6b_4_k_cu_4e9b01154cuda3std6ranges3__45__cpo4cendE[1];
.global .align 1 .b8 _ZN34_INTERNAL_1d14fc6b_4_k_cu_4e9b01154cuda3std6ranges3__45__cpo7advanceE[1];
.global .align 1 .b8 _ZN34_INTERNAL_1d14fc6b_4_k_cu_4e9b01154cuda3std6ranges3__45__cpo9iter_swapE[1];
.global .align 1 .b8 _ZN34_INTERNAL_1d14fc6b_4_k_cu_4e9b01154cuda3std6ranges3__45__cpo4nextE[1];
.global .align 1 .b8 _ZN34_INTERNAL_1d14fc6b_4_k_cu_4e9b01154cuda3std6ranges3__45__cpo4prevE[1];
.global .align 1 .b8 _ZN34_INTERNAL_1d14fc6b_4_k_cu_4e9b01154cuda3std6ranges3__45__cpo4dataE[1];
.global .align 1 .b8 _ZN34_INTERNAL_1d14fc6b_4_k_cu_4e9b01154cuda3std6ranges3__45__cpo5cdataE[1];
.global .align 1 .b8 _ZN34_INTERNAL_1d14fc6b_4_k_cu_4e9b01154cuda3std6ranges3__45__cpo4sizeE[1];
.global .align 1 .b8 _ZN34_INTERNAL_1d14fc6b_4_k_cu_4e9b01154cuda3std6ranges3__45__cpo5ssizeE[1];
.global .align 1 .b8 _ZN34_INTERNAL_1d14fc6b_4_k_cu_4e9b01154cuda3std6ranges3__45__cpo8distanceE[1];
.global .align 1 .b8 _ZN34_INTERNAL_1d14fc6b_4_k_cu_4e9b01156thrust24THRUST_300001_SM_1000_NS8cuda_cub3parE[1];
.global .align 1 .b8 _ZN34_INTERNAL_1d14fc6b_4_k_cu_4e9b01156thrust24THRUST_300001_SM_1000_NS8cuda_cub10par_nosyncE[1];
.global .align 1 .b8 _ZN34_INTERNAL_1d14fc6b_4_k_cu_4e9b01156thrust24THRUST_300001_SM_1000_NS6system6detail10sequential3seqE[1];
.global .align 1 .b8 _ZN34_INTERNAL_1d14fc6b_4_k_cu_4e9b01156thrust24THRUST_300001_SM_1000_NS12placeholders2_1E[1];
.global .align 1 .b8 _ZN34_INTERNAL_1d14fc6b_4_k_cu_4e9b01156thrust24THRUST_300001_SM_1000_NS12placeholders2_2E[1];
.global .align 1 .b8 _ZN34_INTERNAL_1d14fc6b_4_k_cu_4e9b01156thrust24THRUST_300001_SM_1000_NS12placeholders2_3E[1];
.global .align 1 .b8 _ZN34_INTERNAL_1d14fc6b_4_k_cu_4e9b01156thrust24THRUST_300001_SM_1000_NS12placeholders2_4E[1];
.global .align 1 .b8 _ZN34_INTERNAL_1d14fc6b_4_k_cu_4e9b01156thrust24THRUST_300001_SM_1000_NS12placeholders2_5E[1];
.global .align 1 .b8 _ZN34_INTERNAL_1d14fc6b_4_k_cu_4e9b01156thrust24THRUST_300001_SM_1000_NS12placeholders2_6E[1];
.global .align 1 .b8 _ZN34_INTERNAL_1d14fc6b_4_k_cu_4e9b01156thrust24THRUST_300001_SM_1000_NS12placeholders2_7E[1];
.global .align 1 .b8 _ZN34_INTERNAL_1d14fc6b_4_k_cu_4e9b01156thrust24THRUST_300001_SM_1000_NS12placeholders2_8E[1];
.global .align 1 .b8 _ZN34_INTERNAL_1d14fc6b_4_k_cu_4e9b01156thrust24THRUST_300001_SM_1000_NS12placeholders2_9E[1];
.global .align 1 .b8 _ZN34_INTERNAL_1d14fc6b_4_k_cu_4e9b01156thrust24THRUST_300001_SM_1000_NS12placeholders3_10E[1];
.global .align 1 .b8 _ZN34_INTERNAL_1d14fc6b_4_k_cu_4e9b01156thrust24THRUST_300001_SM_1000_NS3seqE[1];

.visible .entry _ZN3cub18CUB_300001_SM_10006detail11EmptyKernelIvEEvv()
{


	ret;

}
	// .globl	_ZN3cub18CUB_300001_SM_10006detail8for_each13static_kernelINS2_12policy_hub_t12policy_500_tEmN6thrust24THRUST_300001_SM_1000_NS8cuda_cub20__uninitialized_fill7functorINS7_10device_ptrI6float2EESC_EEEEvT0_T1_
.visible .entry _ZN3cub18CUB_300001_SM_10006detail8for_each13static_kernelINS2_12policy_hub_t12policy_500_tEmN6thrust24THRUST_300001_SM_1000_NS8cuda_cub20__uninitialized_fill7functorINS7_10device_ptrI6float2EESC_EEEEvT0_T1_(
	.param .u64 _ZN3cub18CUB_300001_SM_10006detail8for_each13static_kernelINS2_12policy_hub_t12policy_500_tEmN6thrust24THRUST_300001_SM_1000_NS8cuda_cub20__uninitialized_fill7functorINS7_10device_ptrI6float2EESC_EEEEvT0_T1__param_0,
	.param .align 8 .b8 _ZN3cub18CUB_300001_SM_10006detail8for_each13static_kernelINS2_12policy_hub_t12policy_500_tEmN6thrust24THRUST_300001_SM_1000_NS8cuda_cub20__uninitialized_fill7functorINS7_10device_ptrI6float2EESC_EEEEvT0_T1__param_1[16]
)
.maxntid 256
{
	.reg .pred 	%p<4>;
	.reg .b32 	%r<5>;
	.reg .b32 	%f<5>;
	.reg .b64 	%rd<16>;

	ld.param.u64 	%rd4, [_ZN3cub18CUB_300001_SM_10006detail8for_each13static_kernelINS2_12policy_hub_t12policy_500_tEmN6thrust24THRUST_300001_SM_1000_NS8cuda_cub20__uninitialized_fill7functorINS7_10device_ptrI6float2EESC_EEEEvT0_T1__param_1];
	ld.param.u64 	%rd5, [_ZN3cub18CUB_300001_SM_10006detail8for_each13static_kernelINS2_12policy_hub_t12policy_500_tEmN6thrust24THRUST_300001_SM_1000_NS8cuda_cub20__uninitialized_fill7functorINS7_10device_ptrI6float2EESC_EEEEvT0_T1__param_0];
	ld.param.v2.f32 	{%f3, %f4}, [_ZN3cub18CUB_300001_SM_10006detail8for_each13static_kernelINS2_12policy_hub_t12policy_500_tEmN6thrust24THRUST_300001_SM_1000_NS8cuda_cub20__uninitialized_fill7functorINS7_10device_ptrI6float2EESC_EEEEvT0_T1__param_1+8];
	mov.u32 	%r2, %ctaid.x;
	mul.wide.u32 	%rd1, %r2, 512;
	sub.s64 	%rd2, %rd5, %rd1;
	setp.lt.u64 	%p1, %rd2, 512;
	@%p1 bra 	$L__BB1_2;
	mov.u32 	%r4, %tid.x;
	cvta.to.global.u64 	%rd11, %rd4;
	cvt.u64.u32 	%rd12, %r4;
	add.s64 	%rd13, %rd1, %rd12;
	shl.b64 	%rd14, %rd13, 3;
	add.s64 	%rd15, %rd11, %rd14;
	st.global.v2.f32 	[%rd15], {%f3, %f4};
	st.global.v2.f32 	[%rd15+2048], {%f3, %f4};
	bra.uni 	$L__BB1_6;
$L__BB1_2:
	cvta.to.global.u64 	%rd6, %rd4;
	mov.u32 	%r1, %tid.x;
	cvt.u64.u32 	%rd7, %r1;
	setp.le.u64 	%p2, %rd2, %rd7;
	add.s64 	%rd8, %rd1, %rd7;
	shl.b64 	%rd9, %rd8, 3;
	add.s64 	%rd3, %rd6, %rd9;
	@%p2 bra 	$L__BB1_4;
	st.global.v2.f32 	[%rd3], {%f3, %f4};
$L__BB1_4:
	add.s32 	%r3, %r1, 256;
	cvt.u64.u32 	%rd10, %r3;
	setp.le.u64 	%p3, %rd2, %rd10;
	@%p3 bra 	$L__BB1_6;
	st.global.v2.f32 	[%rd3+2048], {%f3, %f4};
$L__BB1_6:
	ret;

}
	// .globl	_ZN3cub18CUB_300001_SM_10006detail9transform16transform_kernelINS2_10policy_hubILb1EN4cuda3std3__45tupleIJN6thrust24THRUST_300001_SM_1000_NS6detail15normal_iteratorINSA_10device_ptrI6float2EEEESG_EEEE10policy1000Ei26complex_multiplies_functorSG_JPSE_SL_EEEvT0_iT1_T2_DpNS2_10kernel_argIT3_EE
.visible .entry _ZN3cub18CUB_300001_SM_10006detail9transform16transform_kernelINS2_10policy_hubILb1EN4cuda3std3__45tupleIJN6thrust24THRUST_300001_SM_1000_NS6detail15normal_iteratorINSA_10device_ptrI6float2EEEESG_EEEE10policy1000Ei26complex_multiplies_functorSG_JPSE_SL_EEEvT0_iT1_T2_DpNS2_10kernel_argIT3_EE(
	.param .u32 _ZN3cub18CUB_300001_SM_10006detail9transform16transform_kernelINS2_10policy_hubILb1EN4cuda3std3__45tupleIJN6thrust24THRUST_300001_SM_1000_NS6detail15normal_iteratorINSA_10device_ptrI6float2EEEESG_EEEE10policy1000Ei26complex_multiplies_functorSG_JPSE_SL_EEEvT0_iT1_T2_DpNS2_10kernel_argIT3_EE_param_0,
	.param .u32 _ZN3cub18CUB_300001_SM_10006detail9transform16transform_kernelINS2_10policy_hubILb1EN4cuda3std3__45tupleIJN6thrust24THRUST_300001_SM_1000_NS6detail15normal_iteratorINSA_10device_ptrI6float2EEEESG_EEEE10policy1000Ei26complex_multiplies_functorSG_JPSE_SL_EEEvT0_iT1_T2_DpNS2_10kernel_argIT3_EE_param_1,
	.param .align 4 .b8 _ZN3cub18CUB_300001_SM_10006detail9transform16transform_kernelINS2_10policy_hubILb1EN4cuda3std3__45tupleIJN6thrust24THRUST_300001_SM_1000_NS6detail15normal_iteratorINSA_10device_ptrI6float2EEEESG_EEEE10policy1000Ei26complex_multiplies_functorSG_JPSE_SL_EEEvT0_iT1_T2_DpNS2_10kernel_argIT3_EE_param_2[4],
	.param .align 8 .b8 _ZN3cub18CUB_300001_SM_10006detail9transform16transform_kernelINS2_10policy_hubILb1EN4cuda3std3__45tupleIJN6thrust24THRUST_300001_SM_1000_NS6detail15normal_iteratorINSA_10device_ptrI6float2EEEESG_EEEE10policy1000Ei26complex_multiplies_functorSG_JPSE_SL_EEEvT0_iT1_T2_DpNS2_10kernel_argIT3_EE_param_3[8],
	.param .align 8 .b8 _ZN3cub18CUB_300001_SM_10006detail9transform16transform_kernelINS2_10policy_hubILb1EN4cuda3std3__45tupleIJN6thrust24THRUST_300001_SM_1000_NS6detail15normal_iteratorINSA_10device_ptrI6float2EEEESG_EEEE10policy1000Ei26complex_multiplies_functorSG_JPSE_SL_EEEvT0_iT1_T2_DpNS2_10kernel_argIT3_EE_param_4[16],
	.param .align 8 .b8 _ZN3cub18CUB_300001_SM_10006detail9transform16transform_kernelINS2_10policy_hubILb1EN4cuda3std3__45tupleIJN6thrust24THRUST_300001_SM_1000_NS6detail15normal_iteratorINSA_10device_ptrI6float2EEEESG_EEEE10policy1000Ei26complex_multiplies_functorSG_JPSE_SL_EEEvT0_iT1_T2_DpNS2_10kernel_argIT3_EE_param_5[16]
)
.maxntid 128
{
	.reg .pred 	%p<26>;
	.reg .b32 	%r<62>;
	.reg .b32 	%f<157>;
	.reg .b64 	%rd<70>;

	ld.param.u32 	%r38, [_ZN3cub18CUB_300001_SM_10006detail9transform16transform_kernelINS2_10policy_hubILb1EN4cuda3std3__45tupleIJN6thrust24THRUST_300001_SM_1000_NS6detail15normal_iteratorINSA_10device_ptrI6float2EEEESG_EEEE10policy1000Ei26complex_multiplies_functorSG_JPSE_SL_EEEvT0_iT1_T2_DpNS2_10kernel_argIT3_EE_param_2];
	ld.param.u32 	%r39, [_ZN3cub18CUB_300001_SM_10006detail9transform16transform_kernelINS2_10policy_hubILb1EN4cuda3std3__45tupleIJN6thrust24THRUST_300001_SM_1000_NS6detail15normal_iteratorINSA_10device_ptrI6float2EEEESG_EEEE10policy1000Ei26complex_multiplies_functorSG_JPSE_SL_EEEvT0_iT1_T2_DpNS2_10kernel_argIT3_EE_param_0];
	ld.param.u64 	%rd18, [_ZN3cub18CUB_300001_SM_10006detail9transform16transform_kernelINS2_10policy_hubILb1EN4cuda3std3__45tupleIJN6thrust24THRUST_300001_SM_1000_NS6detail15normal_iteratorINSA_10device_ptrI6float2EEEESG_EEEE10policy1000Ei26complex_multiplies_functorSG_JPSE_SL_EEEvT0_iT1_T2_DpNS2_10kernel_argIT3_EE_param_5];
	ld.param.u64 	%rd19, [_ZN3cub18CUB_300001_SM_10006detail9transform16transform_kernelINS2_10policy_hubILb1EN4cuda3std3__45tupleIJN6thrust24THRUST_300001_SM_1000_NS6detail15normal_iteratorINSA_10device_ptrI6float2EEEESG_EEEE10policy1000Ei26complex_multiplies_functorSG_JPSE_SL_EEEvT0_iT1_T2_DpNS2_10kernel_argIT3_EE_param_4];
	ld.param.u64 	%rd20, [_ZN3cub18CUB_300001_SM_10006detail9transform16transform_kernelINS2_10policy_hubILb1EN4cuda3std3__45tupleIJN6thrust24THRUST_300001_SM_1000_NS6detail15normal_iteratorINSA_10device_ptrI6float2EEEESG_EEEE10policy1000Ei26complex_multiplies_functorSG_JPSE_SL_EEEvT0_iT1_T2_DpNS2_10kernel_argIT3_EE_param_3];
	ld.param.u32 	%r37, [_ZN3cub18CUB_300001_SM_10006detail9transform16transform_kernelINS2_10policy_hubILb1EN4cuda3std3__45tupleIJN6thrust24THRUST_300001_SM_1000_NS6detail15normal_iteratorINSA_10device_ptrI6float2EEEESG_EEEE10policy1000Ei26complex_multiplies_functorSG_JPSE_SL_EEEvT0_iT1_T2_DpNS2_10kernel_argIT3_EE_param_1];
	cvta.to.global.u64 	%rd1, %rd20;
	cvta.to.global.u64 	%rd2, %rd19;
	cvta.to.global.u64 	%rd3, %rd18;
	shl.b32 	%r1, %r37, 7;
	mov.u32 	%r40, %ctaid.x;
	mul.lo.s32 	%r2, %r1, %r40;
	sub.s32 	%r3, %r39, %r2;
	min.s32 	%r4, %r1, %r3;
	shl.b32 	%r5, %r4, 3;
	mov.u32 	%r6, %tid.x;
	shl.b32 	%r54, %r6, 7;
	setp.ge.s32 	%p1, %r54, %r5;
	@%p1 bra 	$L__BB2_5;
	mul.wide.u32 	%rd4, %r6, 128;
	add.s64 	%rd21, %rd2, %rd4;
	mul.wide.s32 	%rd5, %r2, 8;
	add.s64 	%rd68, %rd21, %rd5;
	mov.u32 	%r53, %r54;
$L__BB2_2:
	.pragma "nounroll";
	// begin inline asm
	prefetch.global.L2 [%rd68];
	// end inline asm
	add.s32 	%r53, %r53, 16384;
	add.s64 	%rd68, %rd68, 16384;
	setp.lt.s32 	%p2, %r53, %r5;
	@%p2 bra 	$L__BB2_2;
	add.s64 	%rd23, %rd3, %rd4;
	add.s64 	%rd69, %rd23, %rd5;
$L__BB2_4:
	.pragma "nounroll";
	// begin inline asm
	prefetch.global.L2 [%rd69];
	// end inline asm
	add.s32 	%r54, %r54, 16384;
	add.s64 	%rd69, %rd69, 16384;
	setp.lt.s32 	%p3, %r54, %r5;
	@%p3 bra 	$L__BB2_4;
$L__BB2_5:
	mul.wide.s32 	%rd25, %r2, 8;
	add.s64 	%rd12, %rd2, %rd25;
	add.s64 	%rd13, %rd3, %rd25;
	add.s64 	%rd14, %rd1, %rd25;
	setp.gt.s32 	%p4, %r1, %r3;
	@%p4 bra 	$L__BB2_15;
	setp.lt.s32 	%p5, %r37, 1;
	@%p5 bra 	$L__BB2_37;
	cvt.rn.f32.s32 	%f1, %r38;
	and.b32  	%r13, %r37, 3;
	setp.lt.u32 	%p6, %r37, 4;
	mov.b32 	%r60, 0;
	@%p6 bra 	$L__BB2_10;
	and.b32  	%r60, %r37, 2147483644;
	neg.s32 	%r56, %r60;
	add.s64 	%rd27, %rd25, 2048;
	add.s64 	%rd15, %rd2, %rd27;
	add.s64 	%rd16, %rd3, %rd27;
	add.s64 	%rd17, %rd1, %rd27;
	mov.u32 	%r55, %r6;
$L__BB2_9:
	.pragma "nounroll";
	mul.wide.s32 	%rd28, %r55, 8;
	add.s64 	%rd29, %rd15, %rd28;
	add.s64 	%rd30, %rd16, %rd28;
	add.s64 	%rd31, %rd17, %rd28;
	ld.global.v2.f32 	{%f3, %f4}, [%rd29+-2048];
	ld.global.v2.f32 	{%f5, %f6}, [%rd30+-2048];
	mul.f32 	%f7, %f3, %f5;
	mul.f32 	%f8, %f4, %f6;
	sub.f32 	%f9, %f7, %f8;
	div.rn.f32 	%f10, %f9, %f1;
	mul.f32 	%f11, %f4, %f5;
	fma.rn.f32 	%f12, %f6, %f3, %f11;
	div.rn.f32 	%f13, %f12, %f1;
	st.global.v2.f32 	[%rd31+-2048], {%f10, %f13};
	ld.global.v2.f32 	{%f14, %f15}, [%rd29+-1024];
	ld.global.v2.f32 	{%f16, %f17}, [%rd30+-1024];
	mul.f32 	%f18, %f14, %f16;
	mul.f32 	%f19, %f15, %f17;
	sub.f32 	%f20, %f18, %f19;
	div.rn.f32 	%f21, %f20, %f1;
	mul.f32 	%f22, %f15, %f16;
	fma.rn.f32 	%f23, %f17, %f14, %f22;
	div.rn.f32 	%f24, %f23, %f1;
	st.global.v2.f32 	[%rd31+-1024], {%f21, %f24};
	ld.global.v2.f32 	{%f25, %f26}, [%rd29];
	ld.global.v2.f32 	{%f27, %f28}, [%rd30];
	mul.f32 	%f29, %f25, %f27;
	mul.f32 	%f30, %f26, %f28;
	sub.f32 	%f31, %f29, %f30;
	div.rn.f32 	%f32, %f31, %f1;
	mul.f32 	%f33, %f26, %f27;
	fma.rn.f32 	%f34, %f28, %f25, %f33;
	div.rn.f32 	%f35, %f34, %f1;
	st.global.v2.f32 	[%rd31], {%f32, %f35};
	ld.global.v2.f32 	{%f36, %f37}, [%rd29+1024];
	ld.global.v2.f32 	{%f38, %f39}, [%rd30+1024];
	mul.f32 	%f40, %f36, %f38;
	mul.f32 	%f41, %f37, %f39;
	sub.f32 	%f42, %f40, %f41;
	div.rn.f32 	%f43, %f42, %f1;
	mul.f32 	%f44, %f37, %f38;
	fma.rn.f32 	%f45, %f39, %f36, %f44;
	div.rn.f32 	%f46, %f45, %f1;
	st.global.v2.f32 	[%rd31+1024], {%f43, %f46};
	add.s32 	%r56, %r56, 4;
	add.s32 	%r55, %r55, 512;
	setp.eq.s32 	%p7, %r56, 0;
	@%p7 bra 	$L__BB2_10;
	bra.uni 	$L__BB2_9;
$L__BB2_10:
	setp.eq.s32 	%p8, %r13, 0;
	@%p8 bra 	$L__BB2_37;
	setp.eq.s32 	%p9, %r13, 1;
	@%p9 bra 	$L__BB2_13;
	shl.b32 	%r42, %r60, 7;
	add.s32 	%r43, %r42, %r6;
	mul.wide.s32 	%rd32, %r43, 8;
	add.s64 	%rd33, %rd12, %rd32;
	add.s64 	%rd34, %rd13, %rd32;
	ld.global.v2.f32 	{%f47, %f48}, [%rd33];
	ld.global.v2.f32 	{%f49, %f50}, [%rd34];
	mul.f32 	%f51, %f47, %f49;
	mul.f32 	%f52, %f48, %f50;
	sub.f32 	%f53, %f51, %f52;
	div.rn.f32 	%f54, %f53, %f1;
	mul.f32 	%f55, %f48, %f49;
	fma.rn.f32 	%f56, %f50, %f47, %f55;
	div.rn.f32 	%f57, %f56, %f1;
	add.s64 	%rd35, %rd14, %rd32;
	st.global.v2.f32 	[%rd35], {%f54, %f57};
	ld.global.v2.f32 	{%f58, %f59}, [%rd33+1024];
	ld.global.v2.f32 	{%f60, %f61}, [%rd34+1024];
	mul.f32 	%f62, %f58, %f60;
	mul.f32 	%f63, %f59, %f61;
	sub.f32 	%f64, %f62, %f63;
	div.rn.f32 	%f65, %f64, %f1;
	mul.f32 	%f66, %f59, %f60;
	fma.rn.f32 	%f67, %f61, %f58, %f66;
	div.rn.f32 	%f68, %f67, %f1;
	st.global.v2.f32 	[%rd35+1024], {%f65, %f68};
	add.s32 	%r60, %r60, 2;
$L__BB2_13:
	and.b32  	%r44, %r37, 1;
	setp.eq.b32 	%p10, %r44, 1;
	not.pred 	%p11, %p10;
	@%p11 bra 	$L__BB2_37;
	shl.b32 	%r45, %r60, 7;
	add.s32 	%r46, %r45, %r6;
	mul.wide.s32 	%rd36, %r46, 8;
	add.s64 	%rd37, %rd12, %rd36;
	add.s64 	%rd38, %rd13, %rd36;
	ld.global.v2.f32 	{%f69, %f70}, [%rd37];
	ld.global.v2.f32 	{%f71, %f72}, [%rd38];
	mul.f32 	%f73, %f69, %f71;
	mul.f32 	%f74, %f70, %f72;
	sub.f32 	%f75, %f73, %f74;
	div.rn.f32 	%f76, %f75, %f1;
	mul.f32 	%f77, %f70, %f71;
	fma.rn.f32 	%f78, %f72, %f69, %f77;
	div.rn.f32 	%f79, %f78, %f1;
	add.s64 	%rd39, %rd14, %rd36;
	st.global.v2.f32 	[%rd39], {%f76, %f79};
	bra.uni 	$L__BB2_37;
$L__BB2_15:
	setp.lt.s32 	%p12, %r37, 1;
	@%p12 bra 	$L__BB2_37;
	cvt.rn.f32.s32 	%f2, %r38;
	and.b32  	%r16, %r37, 3;
	setp.lt.u32 	%p13, %r37, 4;
	mov.b32 	%r58, 0;
	@%p13 bra 	$L__BB2_27;
	and.b32  	%r58, %r37, 2147483644;
	mov.b32 	%r57, 0;
$L__BB2_18:
	.pragma "nounroll";
	shl.b32 	%r49, %r57, 7;
	add.s32 	%r23, %r49, %r6;
	setp.ge.s32 	%p14, %r23, %r4;
	@%p14 bra 	$L__BB2_20;
	mul.wide.s32 	%rd40, %r23, 8;
	add.s64 	%rd41, %rd12, %rd40;
	add.s64 	%rd42, %rd13, %rd40;
	ld.global.v2.f32 	{%f80, %f81}, [%rd41];
	ld.global.v2.f32 	{%f82, %f83}, [%rd42];
	mul.f32 	%f84, %f80, %f82;
	mul.f32 	%f85, %f81, %f83;
	sub.f32 	%f86, %f84, %f85;
	div.rn.f32 	%f87, %f86, %f2;
	mul.f32 	%f88, %f81, %f82;
	fma.rn.f32 	%f89, %f83, %f80, %f88;
	div.rn.f32 	%f90, %f89, %f2;
	add.s64 	%rd43, %rd14, %rd40;
	st.global.v2.f32 	[%rd43], {%f87, %f90};
$L__BB2_20:
	add.s32 	%r24, %r23, 128;
	setp.ge.s32 	%p15, %r24, %r4;
	@%p15 bra 	$L__BB2_22;
	mul.wide.s32 	%rd44, %r24, 8;
	add.s64 	%rd45, %rd12, %rd44;
	add.s64 	%rd46, %rd13, %rd44;
	ld.global.v2.f32 	{%f91, %f92}, [%rd45];
	ld.global.v2.f32 	{%f93, %f94}, [%rd46];
	mul.f32 	%f95, %f91, %f93;
	mul.f32 	%f96, %f92, %f94;
	sub.f32 	%f97, %f95, %f96;
	div.rn.f32 	%f98, %f97, %f2;
	mul.f32 	%f99, %f92, %f93;
	fma.rn.f32 	%f100, %f94, %f91, %f99;
	div.rn.f32 	%f101, %f100, %f2;
	add.s64 	%rd47, %rd14, %rd44;
	st.global.v2.f32 	[%rd47], {%f98, %f101};
$L__BB2_22:
	add.s32 	%r25, %r23, 256;
	setp.ge.s32 	%p16, %r25, %r4;
	@%p16 bra 	$L__BB2_24;
	mul.wide.s32 	%rd48, %r25, 8;
	add.s64 	%rd49, %rd12, %rd48;
	add.s64 	%rd50, %rd13, %rd48;
	ld.global.v2.f32 	{%f102, %f103}, [%rd49];
	ld.global.v2.f32 	{%f104, %f105}, [%rd50];
	mul.f32 	%f106, %f102, %f104;
	mul.f32 	%f107, %f103, %f105;
	sub.f32 	%f108, %f106, %f107;
	div.rn.f32 	%f109, %f108, %f2;
	mul.f32 	%f110, %f103, %f104;
	fma.rn.f32 	%f111, %f105, %f102, %f110;
	div.rn.f32 	%f112, %f111, %f2;
	add.s64 	%rd51, %rd14, %rd48;
	st.global.v2.f32 	[%rd51], {%f109, %f112};
$L__BB2_24:
	add.s32 	%r26, %r23, 384;
	setp.ge.s32 	%p17, %r26, %r4;
	@%p17 bra 	$L__BB2_26;
	mul.wide.s32 	%rd52, %r26, 8;
	add.s64 	%rd53, %rd12, %rd52;
	add.s64 	%rd54, %rd13, %rd52;
	ld.global.v2.f32 	{%f113, %f114}, [%rd53];
	ld.global.v2.f32 	{%f115, %f116}, [%rd54];
	mul.f32 	%f117, %f113, %f115;
	mul.f32 	%f118, %f114, %f116;
	sub.f32 	%f119, %f117, %f118;
	div.rn.f32 	%f120, %f119, %f2;
	mul.f32 	%f121, %f114, %f115;
	fma.rn.f32 	%f122, %f116, %f113, %f121;
	div.rn.f32 	%f123, %f122, %f2;
	add.s64 	%rd55, %rd14, %rd52;
	st.global.v2.f32 	[%rd55], {%f120, %f123};
$L__BB2_26:
	add.s32 	%r57, %r57, 4;
	setp.ne.s32 	%p18, %r57, %r58;
	@%p18 bra 	$L__BB2_18;
$L__BB2_27:
	setp.eq.s32 	%p19, %r16, 0;
	@%p19 bra 	$L__BB2_37;
	setp.eq.s32 	%p20, %r16, 1;
	@%p20 bra 	$L__BB2_34;
	shl.b32 	%r50, %r58, 7;
	add.s32 	%r29, %r50, %r6;
	setp.ge.s32 	%p21, %r29, %r4;
	@%p21 bra 	$L__BB2_31;
	mul.wide.s32 	%rd56, %r29, 8;
	add.s64 	%rd57, %rd12, %rd56;
	add.s64 	%rd58, %rd13, %rd56;
	ld.global.v2.f32 	{%f124, %f125}, [%rd57];
	ld.global.v2.f32 	{%f126, %f127}, [%rd58];
	mul.f32 	%f128, %f124, %f126;
	mul.f32 	%f129, %f125, %f127;
	sub.f32 	%f130, %f128, %f129;
	div.rn.f32 	%f131, %f130, %f2;
	mul.f32 	%f132, %f125, %f126;
	fma.rn.f32 	%f133, %f127, %f124, %f132;
	div.rn.f32 	%f134, %f133, %f2;
	add.s64 	%rd59, %rd14, %rd56;
	st.global.v2.f32 	[%rd59], {%f131, %f134};
$L__BB2_31:
	add.s32 	%r30, %r29, 128;
	setp.ge.s32 	%p22, %r30, %r4;
	@%p22 bra 	$L__BB2_33;
	mul.wide.s32 	%rd60, %r30, 8;
	add.s64 	%rd61, %rd12, %rd60;
	add.s64 	%rd62, %rd13, %rd60;
	ld.global.v2.f32 	{%f135, %f136}, [%rd61];
	ld.global.v2.f32 	{%f137, %f138}, [%rd62];
	mul.f32 	%f139, %f135, %f137;
	mul.f32 	%f140, %f136, %f138;
	sub.f32 	%f141, %f139, %f140;
	div.rn.f32 	%f142, %f141, %f2;
	mul.f32 	%f143, %f136, %f137;
	fma.rn.f32 	%f144, %f138, %f135, %f143;
	div.rn.f32 	%f145, %f144, %f2;
	add.s64 	%rd63, %rd14, %rd60;
	st.global.v2.f32 	[%rd63], {%f142, %f145};
$L__BB2_33:
	add.s32 	%r58, %r58, 2;
$L__BB2_34:
	and.b32  	%r51, %r37, 1;
	setp.eq.b32 	%p23, %r51, 1;
	not.pred 	%p24, %p23;
	@%p24 bra 	$L__BB2_37;
	shl.b32 	%r52, %r58, 7;
	add.s32 	%r33, %r52, %r6;
	setp.ge.s32 	%p25, %r33, %r4;
	@%p25 bra 	$L__BB2_37;
	mul.wide.s32 	%rd64, %r33, 8;
	add.s64 	%rd65, %rd12, %rd64;
	add.s64 	%rd66, %rd13, %rd64;
	ld.global.v2.f32 	{%f146, %f147}, [%rd65];
	ld.global.v2.f32 	{%f148, %f149}, [%rd66];
	mul.f32 	%f150, %f146, %f148;
	mul.f32 	%f151, %f147, %f149;
	sub.f32 	%f152, %f150, %f151;
	div.rn.f32 	%f153, %f152, %f2;
	mul.f32 	%f154, %f147, %f148;
	fma.rn.f32 	%f155, %f149, %f146, %f154;
	div.rn.f32 	%f156, %f155, %f2;
	add.s64 	%rd67, %rd14, %rd64;
	st.global.v2.f32 	[%rd67], {%f153, %f156};
$L__BB2_37:
	ret;

}
	// .globl	_ZN3cub18CUB_300001_SM_10006detail9transform16transform_kernelINS2_10policy_hubILb1EN4cuda3std3__45tupleIJN6thrust24THRUST_300001_SM_1000_NS6detail15normal_iteratorINSA_10device_ptrI6float2EEEESG_EEEE10policy1000El26complex_multiplies_functorSG_JPSE_SL_EEEvT0_iT1_T2_DpNS2_10kernel_argIT3_EE
.visible .entry _ZN3cub18CUB_300001_SM_10006detail9transform16transform_kernelINS2_10policy_hubILb1EN4cuda3std3__45tupleIJN6thrust24THRUST_300001_SM_1000_NS6detail15normal_iteratorINSA_10device_ptrI6float2EEEESG_EEEE10policy1000El26complex_multiplies_functorSG_JPSE_SL_EEEvT0_iT1_T2_DpNS2_10kernel_argIT3_EE(
	.param .u64 _ZN3cub18CUB_300001_SM_10006detail9transform16transform_kernelINS2_10policy_hubILb1EN4cuda3std3__45tupleIJN6thrust24THRUST_300001_SM_1000_NS6detail15normal_iteratorINSA_10device_ptrI6float2EEEESG_EEEE10policy1000El26complex_multiplies_functorSG_JPSE_SL_EEEvT0_iT1_T2_DpNS2_10kernel_argIT3_EE_param_0,
	.param .u32 _ZN3cub18CUB_300001_SM_10006detail9transform16transform_kernelINS2_10policy_hubILb1EN4cuda3std3__45tupleIJN6thrust24THRUST_300001_SM_1000_NS6detail15normal_iteratorINSA_10device_ptrI6float2EEEESG_EEEE10policy1000El26complex_multiplies_functorSG_JPSE_SL_EEEvT0_iT1_T2_DpNS2_10kernel_argIT3_EE_param_1,
	.param .align 4 .b8 _ZN3cub18CUB_300001_SM_10006detail9transform16transform_kernelINS2_10policy_hubILb1EN4cuda3std3__45tupleIJN6thrust24THRUST_300001_SM_1000_NS6detail15normal_iteratorINSA_10device_ptrI6float2EEEESG_EEEE10policy1000El26complex_multiplies_functorSG_JPSE_SL_EEEvT0_iT1_T2_DpNS2_10kernel_argIT3_EE_param_2[4],
	.param .align 8 .b8 _ZN3cub18CUB_300001_SM_10006detail9transform16transform_kernelINS2_10policy_hubILb1EN4cuda3std3__45tupleIJN6thrust24THRUST_300001_SM_1000_NS6detail15normal_iteratorINSA_10device_ptrI6float2EEEESG_EEEE10policy1000El26complex_multiplies_functorSG_JPSE_SL_EEEvT0_iT1_T2_DpNS2_10kernel_argIT3_EE_param_3[8],
	.param .align 8 .b8 _ZN3cub18CUB_300001_SM_10006detail9transform16transform_kernelINS2_10policy_hubILb1EN4cuda3std3__45tupleIJN6thrust24THRUST_300001_SM_1000_NS6detail15normal_iteratorINSA_10device_ptrI6float2EEEESG_EEEE10policy1000El26complex_multiplies_functorSG_JPSE_SL_EEEvT0_iT1_T2_DpNS2_10kernel_argIT3_EE_param_4[16],
	.param .align 8 .b8 _ZN3cub18CUB_300001_SM_10006detail9transform16transform_kernelINS2_10policy_hubILb1EN4cuda3std3__45tupleIJN6thrust24THRUST_300001_SM_1000_NS6detail15normal_iteratorINSA_10device_ptrI6float2EEEESG_EEEE10policy1000El26complex_multiplies_functorSG_JPSE_SL_EEEvT0_iT1_T2_DpNS2_10kernel_argIT3_EE_param_5[16]
)
.maxntid 128
{
	.reg .pred 	%p<26>;
	.reg .b32 	%r<59>;
	.reg .b32 	%f<157>;
	.reg .b64 	%rd<76>;

	ld.param.u32 	%r36, [_ZN3cub18CUB_300001_SM_10006detail9transform16transform_kernelINS2_10policy_hubILb1EN4cuda3std3__45tupleIJN6thrust24THRUST_300001_SM_1000_NS6detail15normal_iteratorINSA_10device_ptrI6float2EEEESG_EEEE10policy1000El26complex_multiplies_functorSG_JPSE_SL_EEEvT0_iT1_T2_DpNS2_10kernel_argIT3_EE_param_2];
	ld.param.u64 	%rd19, [_ZN3cub18CUB_300001_SM_10006detail9transform16transform_kernelINS2_10policy_hubILb1EN4cuda3std3__45tupleIJN6thrust24THRUST_300001_SM_1000_NS6detail15normal_iteratorINSA_10device_ptrI6float2EEEESG_EEEE10policy1000El26complex_multiplies_functorSG_JPSE_SL_EEEvT0_iT1_T2_DpNS2_10kernel_argIT3_EE_param_0];
	ld.param.u64 	%rd20, [_ZN3cub18CUB_300001_SM_10006detail9transform16transform_kernelINS2_10policy_hubILb1EN4cuda3std3__45tupleIJN6thrust24THRUST_300001_SM_1000_NS6detail15normal_iteratorINSA_10device_ptrI6float2EEEESG_EEEE10policy1000El26complex_multiplies_functorSG_JPSE_SL_EEEvT0_iT1_T2_DpNS2_10kernel_argIT3_EE_param_5];
	ld.param.u64 	%rd21, [_ZN3cub18CUB_300001_SM_10006detail9transform16transform_kernelINS2_10policy_hubILb1EN4cuda3std3__45tupleIJN6thrust24THRUST_300001_SM_1000_NS6detail15normal_iteratorINSA_10device_ptrI6float2EEEESG_EEEE10policy1000El26complex_multiplies_functorSG_JPSE_SL_EEEvT0_iT1_T2_DpNS2_10kernel_argIT3_EE_param_4];
	ld.param.u64 	%rd22, [_ZN3cub18CUB_300001_SM_10006detail9transform16transform_kernelINS2_10policy_hubILb1EN4cuda3std3__45tupleIJN6thrust24THRUST_300001_SM_1000_NS6detail15normal_iteratorINSA_10device_ptrI6float2EEEESG_EEEE10policy1000El26complex_multiplies_functorSG_JPSE_SL_EEEvT0_iT1_T2_DpNS2_10kernel_argIT3_EE_param_3];
	ld.param.u32 	%r35, [_ZN3cub18CUB_300001_SM_10006detail9transform16transform_kernelINS2_10policy_hubILb1EN4cuda3std3__45tupleIJN6thrust24THRUST_300001_SM_1000_NS6detail15normal_iteratorINSA_10device_ptrI6float2EEEESG_EEEE10policy1000El26complex_multiplies_functorSG_JPSE_SL_EEEvT0_iT1_T2_DpNS2_10kernel_argIT3_EE_param_1];
	cvta.to.global.u64 	%rd1, %rd22;
	cvta.to.global.u64 	%rd2, %rd21;
	cvta.to.global.u64 	%rd3, %rd20;
	shl.b32 	%r1, %r35, 7;
	mov.u32 	%r37, %ctaid.x;
	cvt.u64.u32 	%rd23, %r37;
	cvt.s64.s32 	%rd24, %r1;
	mul.lo.s64 	%rd4, %rd24, %rd23;
	sub.s64 	%rd25, %rd19, %rd4;
	min.s64 	%rd26, %rd25, %rd24;
	cvt.u32.u64 	%r2, %rd26;
	shl.b32 	%r3, %r2, 3;
	mov.u32 	%r4, %tid.x;
	shl.b32 	%r51, %r4, 7;
	setp.ge.s32 	%p1, %r51, %r3;
	@%p1 bra 	$L__BB3_5;
	shl.b64 	%rd5, %rd4, 3;
	add.s64 	%rd27, %rd2, %rd5;
	mul.wide.u32 	%rd6, %r4, 128;
	add.s64 	%rd74, %rd27, %rd6;
	mov.u32 	%r50, %r51;
$L__BB3_2:
	.pragma "nounroll";
	// begin inline asm
	prefetch.global.L2 [%rd74];
	// end inline asm
	add.s32 	%r50, %r50, 16384;
	add.s64 	%rd74, %rd74, 16384;
	setp.lt.s32 	%p2, %r50, %r3;
	@%p2 bra 	$L__BB3_2;
	add.s64 	%rd29, %rd3, %rd5;
	add.s64 	%rd75, %rd29, %rd6;
$L__BB3_4:
	.pragma "nounroll";
	// begin inline asm
	prefetch.global.L2 [%rd75];
	// end inline asm
	add.s32 	%r51, %r51, 16384;
	add.s64 	%rd75, %rd75, 16384;
	setp.lt.s32 	%p3, %r51, %r3;
	@%p3 bra 	$L__BB3_4;
$L__BB3_5:
	shl.b64 	%rd31, %rd4, 3;
	add.s64 	%rd13, %rd2, %rd31;
	add.s64 	%rd14, %rd3, %rd31;
	add.s64 	%rd15, %rd1, %rd31;
	setp.eq.s32 	%p4, %r1, %r2;
	@%p4 bra 	$L__BB3_28;
	setp.lt.s32 	%p5, %r35, 1;
	@%p5 bra 	$L__BB3_37;
	cvt.rn.f32.s32 	%f1, %r36;
	and.b32  	%r11, %r35, 3;
	setp.lt.u32 	%p6, %r35, 4;
	mov.b32 	%r57, 0;
	@%p6 bra 	$L__BB3_18;
	and.b32  	%r57, %r35, 2147483644;
	mov.b32 	%r54, 0;
$L__BB3_9:
	.pragma "nounroll";
	shl.b32 	%r40, %r54, 7;
	add.s32 	%r21, %r40, %r4;
	setp.ge.s32 	%p7, %r21, %r2;
	@%p7 bra 	$L__BB3_11;
	mul.wide.s32 	%rd32, %r21, 8;
	add.s64 	%rd33, %rd13, %rd32;
	add.s64 	%rd34, %rd14, %rd32;
	ld.global.v2.f32 	{%f3, %f4}, [%rd33];
	ld.global.v2.f32 	{%f5, %f6}, [%rd34];
	mul.f32 	%f7, %f3, %f5;
	mul.f32 	%f8, %f4, %f6;
	sub.f32 	%f9, %f7, %f8;
	div.rn.f32 	%f10, %f9, %f1;
	mul.f32 	%f11, %f4, %f5;
	fma.rn.f32 	%f12, %f6, %f3, %f11;
	div.rn.f32 	%f13, %f12, %f1;
	add.s64 	%rd35, %rd15, %rd32;
	st.global.v2.f32 	[%rd35], {%f10, %f13};
$L__BB3_11:
	add.s32 	%r22, %r21, 128;
	setp.ge.s32 	%p8, %r22, %r2;
	@%p8 bra 	$L__BB3_13;
	mul.wide.s32 	%rd36, %r22, 8;
	add.s64 	%rd37, %rd13, %rd36;
	add.s64 	%rd38, %rd14, %rd36;
	ld.global.v2.f32 	{%f14, %f15}, [%rd37];
	ld.global.v2.f32 	{%f16, %f17}, [%rd38];
	mul.f32 	%f18, %f14, %f16;
	mul.f32 	%f19, %f15, %f17;
	sub.f32 	%f20, %f18, %f19;
	div.rn.f32 	%f21, %f20, %f1;
	mul.f32 	%f22, %f15, %f16;
	fma.rn.f32 	%f23, %f17, %f14, %f22;
	div.rn.f32 	%f24, %f23, %f1;
	add.s64 	%rd39, %rd15, %rd36;
	st.global.v2.f32 	[%rd39], {%f21, %f24};
$L__BB3_13:
	add.s32 	%r23, %r21, 256;
	setp.ge.s32 	%p9, %r23, %r2;
	@%p9 bra 	$L__BB3_15;
	mul.wide.s32 	%rd40, %r23, 8;
	add.s64 	%rd41, %rd13, %rd40;
	add.s64 	%rd42, %rd14, %rd40;
	ld.global.v2.f32 	{%f25, %f26}, [%rd41];
	ld.global.v2.f32 	{%f27, %f28}, [%rd42];
	mul.f32 	%f29, %f25, %f27;
	mul.f32 	%f30, %f26, %f28;
	sub.f32 	%f31, %f29, %f30;
	div.rn.f32 	%f32, %f31, %f1;
	mul.f32 	%f33, %f26, %f27;
	fma.rn.f32 	%f34, %f28, %f25, %f33;
	div.rn.f32 	%f35, %f34, %f1;
	add.s64 	%rd43, %rd15, %rd40;
	st.global.v2.f32 	[%rd43], {%f32, %f35};
$L__BB3_15:
	add.s32 	%r24, %r21, 384;
	setp.ge.s32 	%p10, %r24, %r2;
	@%p10 bra 	$L__BB3_17;
	mul.wide.s32 	%rd44, %r24, 8;
	add.s64 	%rd45, %rd13, %rd44;
	add.s64 	%rd46, %rd14, %rd44;
	ld.global.v2.f32 	{%f36, %f37}, [%rd45];
	ld.global.v2.f32 	{%f38, %f39}, [%rd46];
	mul.f32 	%f40, %f36, %f38;
	mul.f32 	%f41, %f37, %f39;
	sub.f32 	%f42, %f40, %f41;
	div.rn.f32 	%f43, %f42, %f1;
	mul.f32 	%f44, %f37, %f38;
	fma.rn.f32 	%f45, %f39, %f36, %f44;
	div.rn.f32 	%f46, %f45, %f1;
	add.s64 	%rd47, %rd15, %rd44;
	st.global.v2.f32 	[%rd47], {%f43, %f46};
$L__BB3_17:
	add.s32 	%r54, %r54, 4;
	setp.eq.s32 	%p11, %r54, %r57;
	@%p11 bra 	$L__BB3_18;
	bra.uni 	$L__BB3_9;
$L__BB3_18:
	setp.eq.s32 	%p12, %r11, 0;
	@%p12 bra 	$L__BB3_37;
	setp.eq.s32 	%p13, %r11, 1;
	@%p13 bra 	$L__BB3_25;
	shl.b32 	%r41, %r57, 7;
	add.s32 	%r30, %r41, %r4;
	setp.ge.s32 	%p14, %r30, %r2;
	@%p14 bra 	$L__BB3_22;
	mul.wide.s32 	%rd48, %r30, 8;
	add.s64 	%rd49, %rd13, %rd48;
	add.s64 	%rd50, %rd14, %rd48;
	ld.global.v2.f32 	{%f47, %f48}, [%rd49];
	ld.global.v2.f32 	{%f49, %f50}, [%rd50];
	mul.f32 	%f51, %f47, %f49;
	mul.f32 	%f52, %f48, %f50;
	sub.f32 	%f53, %f51, %f52;
	div.rn.f32 	%f54, %f53, %f1;
	mul.f32 	%f55, %f48, %f49;
	fma.rn.f32 	%f56, %f50, %f47, %f55;
	div.rn.f32 	%f57, %f56, %f1;
	add.s64 	%rd51, %rd15, %rd48;
	st.global.v2.f32 	[%rd51], {%f54, %f57};
$L__BB3_22:
	add.s32 	%r31, %r30, 128;
	setp.ge.s32 	%p15, %r31, %r2;
	@%p15 bra 	$L__BB3_24;
	mul.wide.s32 	%rd52, %r31, 8;
	add.s64 	%rd53, %rd13, %rd52;
	add.s64 	%rd54, %rd14, %rd52;
	ld.global.v2.f32 	{%f58, %f59}, [%rd53];
	ld.global.v2.f32 	{%f60, %f61}, [%rd54];
	mul.f32 	%f62, %f58, %f60;
	mul.f32 	%f63, %f59, %f61;
	sub.f32 	%f64, %f62, %f63;
	div.rn.f32 	%f65, %f64, %f1;
	mul.f32 	%f66, %f59, %f60;
	fma.rn.f32 	%f67, %f61, %f58, %f66;
	div.rn.f32 	%f68, %f67, %f1;
	add.s64 	%rd55, %rd15, %rd52;
	st.global.v2.f32 	[%rd55], {%f65, %f68};
$L__BB3_24:
	add.s32 	%r57, %r57, 2;
$L__BB3_25:
	and.b32  	%r42, %r35, 1;
	setp.eq.b32 	%p16, %r42, 1;
	not.pred 	%p17, %p16;
	@%p17 bra 	$L__BB3_37;
	shl.b32 	%r43, %r57, 7;
	add.s32 	%r34, %r43, %r4;
	setp.ge.s32 	%p18, %r34, %r2;
	@%p18 bra 	$L__BB3_37;
	mul.wide.s32 	%rd56, %r34, 8;
	add.s64 	%rd57, %rd13, %rd56;
	add.s64 	%rd58, %rd14, %rd56;
	ld.global.v2.f32 	{%f69, %f70}, [%rd57];
	ld.global.v2.f32 	{%f71, %f72}, [%rd58];
	mul.f32 	%f73, %f69, %f71;
	mul.f32 	%f74, %f70, %f72;
	sub.f32 	%f75, %f73, %f74;
	div.rn.f32 	%f76, %f75, %f1;
	mul.f32 	%f77, %f70, %f71;
	fma.rn.f32 	%f78, %f72, %f69, %f77;
	div.rn.f32 	%f79, %f78, %f1;
	add.s64 	%rd59, %rd15, %rd56;
	st.global.v2.f32 	[%rd59], {%f76, %f79};
	bra.uni 	$L__BB3_37;
$L__BB3_28:
	setp.lt.s32 	%p19, %r35, 1;
	@%p19 bra 	$L__BB3_37;
	cvt.rn.f32.s32 	%f2, %r36;
	and.b32  	%r13, %r35, 3;
	setp.lt.u32 	%p20, %r35, 4;
	mov.b32 	%r56, 0;
	@%p20 bra 	$L__BB3_32;
	and.b32  	%r56, %r35, 2147483644;
	neg.s32 	%r53, %r56;
	add.s64 	%rd61, %rd31, 2048;
	add.s64 	%rd16, %rd2, %rd61;
	add.s64 	%rd17, %rd3, %rd61;
	add.s64 	%rd18, %rd1, %rd61;
	mov.u32 	%r52, %r4;
$L__BB3_31:
	.pragma "nounroll";
	mul.wide.s32 	%rd62, %r52, 8;
	add.s64 	%rd63, %rd16, %rd62;
	add.s64 	%rd64, %rd17, %rd62;
	add.s64 	%rd65, %rd18, %rd62;
	ld.global.v2.f32 	{%f80, %f81}, [%rd63+-2048];
	ld.global.v2.f32 	{%f82, %f83}, [%rd64+-2048];
	mul.f32 	%f84, %f80, %f82;
	mul.f32 	%f85, %f81, %f83;
	sub.f32 	%f86, %f84, %f85;
	div.rn.f32 	%f87, %f86, %f2;
	mul.f32 	%f88, %f81, %f82;
	fma.rn.f32 	%f89, %f83, %f80, %f88;
	div.rn.f32 	%f90, %f89, %f2;
	st.global.v2.f32 	[%rd65+-2048], {%f87, %f90};
	ld.global.v2.f32 	{%f91, %f92}, [%rd63+-1024];
	ld.global.v2.f32 	{%f93, %f94}, [%rd64+-1024];
	mul.f32 	%f95, %f91, %f93;
	mul.f32 	%f96, %f92, %f94;
	sub.f32 	%f97, %f95, %f96;
	div.rn.f32 	%f98, %f97, %f2;
	mul.f32 	%f99, %f92, %f93;
	fma.rn.f32 	%f100, %f94, %f91, %f99;
	div.rn.f32 	%f101, %f100, %f2;
	st.global.v2.f32 	[%rd65+-1024], {%f98, %f101};
	ld.global.v2.f32 	{%f102, %f103}, [%rd63];
	ld.global.v2.f32 	{%f104, %f105}, [%rd64];
	mul.f32 	%f106, %f102, %f104;
	mul.f32 	%f107, %f103, %f105;
	sub.f32 	%f108, %f106, %f107;
	div.rn.f32 	%f109, %f108, %f2;
	mul.f32 	%f110, %f103, %f104;
	fma.rn.f32 	%f111, %f105, %f102, %f110;
	div.rn.f32 	%f112, %f111, %f2;
	st.global.v2.f32 	[%rd65], {%f109, %f112};
	ld.global.v2.f32 	{%f113, %f114}, [%rd63+1024];
	ld.global.v2.f32 	{%f115, %f116}, [%rd64+1024];
	mul.f32 	%f117, %f113, %f115;
	mul.f32 	%f118, %f114, %f116;
	sub.f32 	%f119, %f117, %f118;
	div.rn.f32 	%f120, %f119, %f2;
	mul.f32 	%f121, %f114, %f115;
	fma.rn.f32 	%f122, %f116, %f113, %f121;
	div.rn.f32 	%f123, %f122, %f2;
	st.global.v2.f32 	[%rd65+1024], {%f120, %f123};
	add.s32 	%r53, %r53, 4;
	add.s32 	%r52, %r52, 512;
	setp.eq.s32 	%p21, %r53, 0;
	@%p21 bra 	$L__BB3_32;
	bra.uni 	$L__BB3_31;
$L__BB3_32:
	setp.eq.s32 	%p22, %r13, 0;
	@%p22 bra 	$L__BB3_37;
	setp.eq.s32 	%p23, %r13, 1;
	@%p23 bra 	$L__BB3_35;
	shl.b32 	%r45, %r56, 7;
	add.s32 	%r46, %r45, %r4;
	mul.wide.s32 	%rd66, %r46, 8;
	add.s64 	%rd67, %rd13, %rd66;
	add.s64 	%rd68, %rd14, %rd66;
	ld.global.v2.f32 	{%f124, %f125}, [%rd67];
	ld.global.v2.f32 	{%f126, %f127}, [%rd68];
	mul.f32 	%f128, %f124, %f126;
	mul.f32 	%f129, %f125, %f127;
	sub.f32 	%f130, %f128, %f129;
	div.rn.f32 	%f131, %f130, %f2;
	mul.f32 	%f132, %f125, %f126;
	fma.rn.f32 	%f133, %f127, %f124, %f132;
	div.rn.f32 	%f134, %f133, %f2;
	add.s64 	%rd69, %rd15, %rd66;
	st.global.v2.f32 	[%rd69], {%f131, %f134};
	ld.global.v2.f32 	{%f135, %f136}, [%rd67+1024];
	ld.global.v2.f32 	{%f137, %f138}, [%rd68+1024];
	mul.f32 	%f139, %f135, %f137;
	mul.f32 	%f140, %f136, %f138;
	sub.f32 	%f141, %f139, %f140;
	div.rn.f32 	%f142, %f141, %f2;
	mul.f32 	%f143, %f136, %f137;
	fma.rn.f32 	%f144, %f138, %f135, %f143;
	div.rn.f32 	%f145, %f144, %f2;
	st.global.v2.f32 	[%rd69+1024], {%f142, %f145};
	add.s32 	%r56, %r56, 2;
$L__BB3_35:
	and.b32  	%r47, %r35, 1;
	setp.eq.b32 	%p24, %r47, 1;
	not.pred 	%p25, %p24;
	@%p25 bra 	$L__BB3_37;
	shl.b32 	%r48, %r56, 7;
	add.s32 	%r49, %r48, %r4;
	mul.wide.s32 	%rd70, %r49, 8;
	add.s64 	%rd71, %rd13, %rd70;
	add.s64 	%rd72, %rd14, %rd70;
	ld.global.v2.f32 	{%f146, %f147}, [%rd71];
	ld.global.v2.f32 	{%f148, %f149}, [%rd72];
	mul.f32 	%f150, %f146, %f148;
	mul.f32 	%f151, %f147, %f149;
	sub.f32 	%f152, %f150, %f151;
	div.rn.f32 	%f153, %f152, %f2;
	mul.f32 	%f154, %f147, %f148;
	fma.rn.f32 	%f155, %f149, %f146, %f154;
	div.rn.f32 	%f156, %f155, %f2;
	add.s64 	%rd73, %rd15, %rd70;
	st.global.v2.f32 	[%rd73], {%f153, %f156};
$L__BB3_37:
	ret;

}


// ===== COMPILED SASS (sm_100) =====

	.target	sm_100

	.elftype	@"ET_EXEC"


//--------------------- .note.nv.tkinfo           --------------------------
	.section	.note.nv.tkinfo,"",@"SHT_NOTE"
	.sectionflags	@"SHF_NOTE_NV_TKINFO"
	.tkinfo
        /*0018*/ 	.word	0x00000002
        /*0030*/ 	.string	""
        /*0030*/ 	.string	"ptxas"
        /*0030*/ 	.string	"Cuda compilation tools, release 13.0, V13.0.88"
        /*0030*/ 	.string	"Build cuda_13.0.r13.0/compiler.36424714_0"
        /*0030*/ 	.string	"-arch sm_100 -m 64 "



//--------------------- .note.nv.cuinfo           --------------------------
	.section	.note.nv.cuinfo,"",@"SHT_NOTE"
	.sectionflags	@"SHF_NOTE_NV_CUINFO"
        /*0018*/ 	.short	0x0002
        /*001a*/ 	.short	0x0064
        /*001c*/ 	.short	0x0082
	.zero		2


//--------------------- .nv.info                  --------------------------
	.section	.nv.info,"",@"SHT_CUDA_INFO"
	.align	4


	//----- nvinfo : EIATTR_REGCOUNT
	.align		4
        /*0000*/ 	.byte	0x04, 0x2f
        /*0002*/ 	.short	(.L_44 - .L_43)
	.align		4
.L_43:
        /*0004*/ 	.word	index@(_ZN3cub18CUB_300001_SM_10006detail11EmptyKernelIvEEvv)
        /*0008*/ 	.word	0x00000004


	//----- nvinfo : EIATTR_FRAME_SIZE
	.align		4
.L_44:
        /*000c*/ 	.byte	0x04, 0x11
        /*000e*/ 	.short	(.L_46 - .L_45)
	.align		4
.L_45:
        /*0010*/ 	.word	index@(_ZN3cub18CUB_300001_SM_10006detail11EmptyKernelIvEEvv)
        /*0014*/ 	.word	0x00000000


	//----- nvinfo : EIATTR_REGCOUNT
	.align		4
.L_46:
        /*0018*/ 	.byte	0x04, 0x2f
        /*001a*/ 	.short	(.L_48 - .L_47)
	.align		4
.L_47:
        /*001c*/ 	.word	index@(_ZN3cub18CUB_300001_SM_10006detail8for_each13static_kernelINS2_12policy_hub_t12policy_500_tEmN6thrust24THRUST_300001_SM_1000_NS8cuda_cub20__uninitialized_fill7functorINS7_10device_ptrI6float2EESC_EEEEvT0_T1_)
        /*0020*/ 	.word	0x00000009


	//----- nvinfo : EIATTR_FRAME_SIZE
	.align		4
.L_48:
        /*0024*/ 	.byte	0x04, 0x11
        /*0026*/ 	.short	(.L_50 - .L_49)
	.align		4
.L_49:
        /*0028*/ 	.word	index@(_ZN3cub18CUB_300001_SM_10006detail8for_each13static_kernelINS2_12policy_hub_t12policy_500_tEmN6thrust24THRUST_300001_SM_1000_NS8cuda_cub20__uninitialized_fill7functorINS7_10device_ptrI6float2EESC_EEEEvT0_T1_)
        /*002c*/ 	.word	0x00000000


	//----- nvinfo : EIATTR_REGCOUNT
	.align		4
.L_50:
        /*0030*/ 	.byte	0x04, 0x2f
        /*0032*/ 	.short	(.L_52 - .L_51)
	.align		4
.L_51:
        /*0034*/ 	.word	index@(_ZN3cub18CUB_300001_SM_10006detail9transform16transform_kernelINS2_10policy_hubILb1EN4cuda3std3__45tupleIJN6thrust24THRUST_300001_SM_1000_NS6detail15normal_iteratorINSA_10device_ptrI6float2EEEESG_EEEE10policy1000Ei26complex_multiplies_functorSG_JPSE_SL_EEEvT0_iT1_T2_DpNS2_10kernel_argIT3_EE)
        /*0038*/ 	.word	0x0000001e


	//----- nvinfo : EIATTR_FRAME_SIZE
	.align		4
.L_52:
        /*003c*/ 	.byte	0x04, 0x11
        /*003e*/ 	.short	(.L_54 - .L_53)
	.align		4
.L_53:
        /*0040*/ 	.word	index@($__internal_1_$__cuda_sm3x_div_rn_noftz_f32_slowpath)
        /*0044*/ 	.word	0x00000000


	//----- nvinfo : EIATTR_FRAME_SIZE
	.align		4
.L_54:
        /*0048*/ 	.byte	0x04, 0x11
        /*004a*/ 	.short	(.L_56 - .L_55)
	.align		4
.L_55:
        /*004c*/ 	.word	index@(_ZN3cub18CUB_300001_SM_10006detail9transform16transform_kernelINS2_10policy_hubILb1EN4cuda3std3__45tupleIJN6thrust24THRUST_300001_SM_1000_NS6detail15normal_iteratorINSA_10device_ptrI6float2EEEESG_EEEE10policy1000Ei26complex_multiplies_functorSG_JPSE_SL_EEEvT0_iT1_T2_DpNS2_10kernel_argIT3_EE)
        /*0050*/ 	.word	0x00000000


	//----- nvinfo : EIATTR_REGCOUNT
	.align		4
.L_56:
        /*0054*/ 	.byte	0x04, 0x2f
        /*0056*/ 	.short	(.L_58 - .L_57)
	.align		4
.L_57:
        /*0058*/ 	.word	index@(_ZN3cub18CUB_300001_SM_10006detail9transform16transform_kernelINS2_10policy_hubILb1EN4cuda3std3__45tupleIJN6thrust24THRUST_300001_SM_1000_NS6detail15normal_iteratorINSA_10device_ptrI6float2EEEESG_EEEE10policy1000El26complex_multiplies_functorSG_JPSE_SL_EEEvT0_iT1_T2_DpNS2_10kernel_argIT3_EE)
        /*005c*/ 	.word	0x00000020


	//----- nvinfo : EIATTR_FRAME_SIZE
	.align		4
.L_58:
        /*0060*/ 	.byte	0x04, 0x11
        /*0062*/ 	.short	(.L_60 - .L_59)
	.align		4
.L_59:
        /*0064*/ 	.word	index@($__internal_0_$__cuda_sm3x_div_rn_noftz_f32_slowpath)
        /*0068*/ 	.word	0x00000000


	//----- nvinfo : EIATTR_FRAME_SIZE
	.align		4
.L_60:
        /*006c*/ 	.byte	0x04, 0x11
        /*006e*/ 	.short	(.L_62 - .L_61)
	.align		4
.L_61:
        /*0070*/ 	.word	index@(_ZN3cub18CUB_300001_SM_10006detail9transform16transform_kernelINS2_10policy_hubILb1EN4cuda3std3__45tupleIJN6thrust24THRUST_300001_SM_1000_NS6detail15normal_iteratorINSA_10device_ptrI6float2EEEESG_EEEE10policy1000El26complex_multiplies_functorSG_JPSE_SL_EEEvT0_iT1_T2_DpNS2_10kernel_argIT3_EE)
        /*0074*/ 	.word	0x00000000


	//----- nvinfo : EIATTR_MIN_STACK_SIZE
	.align		4
.L_62:
        /*0078*/ 	.byte	0x04, 0x12
        /*007a*/ 	.short	(.L_64 - .L_63)
	.align		4
.L_63:
        /*007c*/ 	.word	index@(_ZN3cub18CUB_300001_SM_10006detail9transform16transform_kernelINS2_10policy_hubILb1EN4cuda3std3__45tupleIJN6thrust24THRUST_300001_SM_1000_NS6detail15normal_iteratorINSA_10device_ptrI6float2EEEESG_EEEE10policy1000El26complex_multiplies_functorSG_JPSE_SL_EEEvT0_iT1_T2_DpNS2_10kernel_argIT3_EE)
        /*0080*/ 	.word	0x00000000


	//----- nvinfo : EIATTR_MIN_STACK_SIZE
	.align		4
.L_64:
        /*0084*/ 	.byte	0x04, 0x12
        /*0086*/ 	.short	(.L_66 - .L_65)
	.align		4
.L_65:
        /*0088*/ 	.word	index@(_ZN3cub18CUB_300001_SM_10006detail9transform16transform_kernelINS2_10policy_hubILb1EN4cuda3std3__45tupleIJN6thrust24THRUST_300001_SM_1000_NS6detail15normal_iteratorINSA_10device_ptrI6float2EEEESG_EEEE10policy1000Ei26complex_multiplies_functorSG_JPSE_SL_EEEvT0_iT1_T2_DpNS2_10kernel_argIT3_EE)
        /*008c*/ 	.word	0x00000000


	//----- nvinfo : EIATTR_MIN_STACK_SIZE
	.align		4
.L_66:
        /*0090*/ 	.byte	0x04, 0x12
        /*0092*/ 	.short	(.L_68 - .L_67)
	.align		4
.L_67:
        /*0094*/ 	.word	index@(_ZN3cub18CUB_300001_SM_10006detail8for_each13static_kernelINS2_12policy_hub_t12policy_500_tEmN6thrust24THRUST_300001_SM_1000_NS8cuda_cub20__uninitialized_fill7functorINS7_10device_ptrI6float2EESC_EEEEvT0_T1_)
        /*0098*/ 	.word	0x00000000


	//----- nvinfo : EIATTR_MIN_STACK_SIZE
	.align		4
.L_68:
        /*009c*/ 	.byte	0x04, 0x12
        /*009e*/ 	.short	(.L_70 - .L_69)
	.align		4
.L_69:
        /*00a0*/ 	.word	index@(_ZN3cub18CUB_300001_SM_10006detail11EmptyKernelIvEEvv)
        /*00a4*/ 	.word	0x00000000
.L_70:


//--------------------- .nv.compat                --------------------------
	.section	.nv.compat,"",@"SHT_CUDA_COMPAT_INFO"
	.align	4
        /*0000*/ 	.byte	0x02, 0x09, 0x00, 0x00, 0x02, 0x02, 0x01, 0x00, 0x02, 0x05, 0x05, 0x00, 0x03, 0x07, 0x01, 0x01
        /*0010*/ 	.byte	0x02, 0x03, 0x00, 0x00, 0x02, 0x06, 0x01, 0x00, 0x04, 0x0b, 0x08, 0x00, 0x01, 0x00, 0x00, 0x00
        /*0020*/ 	.byte	0x00, 0x00, 0x00, 0x00


//--------------------- .nv.info._ZN3cub18CUB_300001_SM_10006detail9transform16transform_kernelINS2_10policy_hubILb1EN4cuda3std3__45tupleIJN6thrust24THRUST_300001_SM_1000_NS6detail15normal_iteratorINSA_10device_ptrI6float2EEEESG_EEEE10policy1000El26complex_multiplies_functorSG_JPSE_SL_EEEvT0_iT1_T2_DpNS2_10kernel_argIT3_EE --------------------------
	.section	.nv.info._ZN3cub18CUB_300001_SM_10006detail9transform16transform_kernelINS2_10policy_hubILb1EN4cuda3std3__45tupleIJN6thrust24THRUST_300001_SM_1000_NS6detail15normal_iteratorINSA_10device_ptrI6float2EEEESG_EEEE10policy1000El26complex_multiplies_functorSG_JPSE_SL_EEEvT0_iT1_T2_DpNS2_10kernel_argIT3_EE,"",@"SHT_CUDA_INFO"
	.sectionflags	@""
	.align	4


	//----- nvinfo : EIATTR_CUDA_API_VERSION
	.align		4
        /*0000*/ 	.byte	0x04, 0x37
        /*0002*/ 	.short	(.L_72 - .L_71)
.L_71:
        /*0004*/ 	.word	0x00000082


	//----- nvinfo : EIATTR_KPARAM_INFO
	.align		4
.L_72:
        /*0008*/ 	.byte	0x04, 0x17
        /*000a*/ 	.short	(.L_74 - .L_73)
.L_73:
        /*000c*/ 	.word	0x00000000
        /*0010*/ 	.short	0x0005
        /*0012*/ 	.short	0x0028
        /*0014*/ 	.byte	0x00, 0xf0, 0x41, 0x00


	//----- nvinfo : EIATTR_KPARAM_INFO
	.align		4
.L_74:
        /*0018*/ 	.byte	0x04, 0x17
        /*001a*/ 	.short	(.L_76 - .L_75)
.L_75:
        /*001c*/ 	.word	0x00000000
        /*0020*/ 	.short	0x0004
        /*0022*/ 	.short	0x0018
        /*0024*/ 	.byte	0x00, 0xf0, 0x41, 0x00


	//----- nvinfo : EIATTR_KPARAM_INFO
	.align		4
.L_76:
        /*0028*/ 	.byte	0x04, 0x17
        /*002a*/ 	.short	(.L_78 - .L_77)
.L_77:
        /*002c*/ 	.word	0x00000000
        /*0030*/ 	.short	0x0003
        /*0032*/ 	.short	0x0010
        /*0034*/ 	.byte	0x00, 0xf0, 0x21, 0x00


	//----- nvinfo : EIATTR_KPARAM_INFO
	.align		4
.L_78:
        /*0038*/ 	.byte	0x04, 0x17
        /*003a*/ 	.short	(.L_80 - .L_79)
.L_79:
        /*003c*/ 	.word	0x00000000
        /*0040*/ 	.short	0x0002
        /*0042*/ 	.short	0x000c
        /*0044*/ 	.byte	0x00, 0xf0, 0x11, 0x00


	//----- nvinfo : EIATTR_KPARAM_INFO
	.align		4
.L_80:
        /*0048*/ 	.byte	0x04, 0x17
        /*004a*/ 	.short	(.L_82 - .L_81)
.L_81:
        /*004c*/ 	.word	0x00000000
        /*0050*/ 	.short	0x0001
        /*0052*/ 	.short	0x0008
        /*0054*/ 	.byte	0x00, 0xf0, 0x11, 0x00


	//----- nvinfo : EIATTR_KPARAM_INFO
	.align		4
.L_82:
        /*0058*/ 	.byte	0x04, 0x17
        /*005a*/ 	.short	(.L_84 - .L_83)
.L_83:
        /*005c*/ 	.word	0x00000000
        /*0060*/ 	.short	0x0000
        /*0062*/ 	.short	0x0000
        /*0064*/ 	.byte	0x00, 0xf0, 0x21, 0x00


	//----- nvinfo : EIATTR_SPARSE_MMA_MASK
	.align		4
.L_84:
        /*0068*/ 	.byte	0x03, 0x50
        /*006a*/ 	.short	0x0000


	//----- nvinfo : EIATTR_MAXREG_COUNT
	.align		4
        /*006c*/ 	.byte	0x03, 0x1b
        /*006e*/ 	.short	0x00ff


	//----- nvinfo : EIATTR_MERCURY_ISA_VERSION
	.align		4
        /*0070*/ 	.byte	0x03, 0x5f
        /*0072*/ 	.short	0x0101


	//----- nvinfo : EIATTR_VRC_CTA_INIT_COUNT
	.align		4
        /*0074*/ 	.byte	0x02, 0x4a
	.zero		1
	.zero		1


	//----- nvinfo : EIATTR_EXIT_INSTR_OFFSETS
	.align		4
        /*0078*/ 	.byte	0x04, 0x1c
        /*007a*/ 	.short	(.L_86 - .L_85)


	//   ....[0]....
.L_85:
        /*007c*/ 	.word	0x00000450


	//   ....[1]....
        /*0080*/ 	.word	0x000010a0


	//   ....[2]....
        /*0084*/ 	.word	0x000016d0


	//   ....[3]....
        /*0088*/ 	.word	0x00001700


	//   ....[4]....
        /*008c*/ 	.word	0x000019a0


	//   ....[5]....
        /*0090*/ 	.word	0x000019d0


	//   ....[6]....
        /*0094*/ 	.word	0x00002520


	//   ....[7]....
        /*0098*/ 	.word	0x00002a80


	//   ....[8]....
        /*009c*/ 	.word	0x00002d30


	//----- nvinfo : EIATTR_MAX_THREADS
	.align		4
.L_86:
        /*00a0*/ 	.byte	0x04, 0x05
        /*00a2*/ 	.short	(.L_88 - .L_87)
.L_87:
        /*00a4*/ 	.word	0x00000080
        /*00a8*/ 	.word	0x00000001
        /*00ac*/ 	.word	0x00000001


	//----- nvinfo : EIATTR_CRS_STACK_SIZE
	.align		4
.L_88:
        /*00b0*/ 	.byte	0x04, 0x1e
        /*00b2*/ 	.short	(.L_90 - .L_89)
.L_89:
        /*00b4*/ 	.word	0x00000000


	//----- nvinfo : EIATTR_CBANK_PARAM_SIZE
	.align		4
.L_90:
        /*00b8*/ 	.byte	0x03, 0x19
        /*00ba*/ 	.short	0x0038


	//----- nvinfo : EIATTR_PARAM_CBANK
	.align		4
        /*00bc*/ 	.byte	0x04, 0x0a
        /*00be*/ 	.short	(.L_92 - .L_91)
	.align		4
.L_91:
        /*00c0*/ 	.word	index@(.nv.constant0._ZN3cub18CUB_300001_SM_10006detail9transform16transform_kernelINS2_10policy_hubILb1EN4cuda3std3__45tupleIJN6thrust24THRUST_300001_SM_1000_NS6detail15normal_iteratorINSA_10device_ptrI6float2EEEESG_EEEE10policy1000El26complex_multiplies_functorSG_JPSE_SL_EEEvT0_iT1_T2_DpNS2_10kernel_argIT3_EE)
        /*00c4*/ 	.short	0x0380
        /*00c6*/ 	.short	0x0038


	//----- nvinfo : EIATTR_SW_WAR
	.align		4
.L_92:
        /*00c8*/ 	.byte	0x04, 0x36
        /*00ca*/ 	.short	(.L_94 - .L_93)
.L_93:
        /*00cc*/ 	.word	0x00000008
.L_94:


//--------------------- .nv.info._ZN3cub18CUB_300001_SM_10006detail9transform16transform_kernelINS2_10policy_hubILb1EN4cuda3std3__45tupleIJN6thrust24THRUST_300001_SM_1000_NS6detail15normal_iteratorINSA_10device_ptrI6float2EEEESG_EEEE10policy1000Ei26complex_multiplies_functorSG_JPSE_SL_EEEvT0_iT1_T2_DpNS2_10kernel_argIT3_EE --------------------------
	.section	.nv.info._ZN3cub18CUB_300001_SM_10006detail9transform16transform_kernelINS2_10policy_hubILb1EN4cuda3std3__45tupleIJN6thrust24THRUST_300001_SM_1000_NS6detail15normal_iteratorINSA_10device_ptrI6float2EEEESG_EEEE10policy1000Ei26complex_multiplies_functorSG_JPSE_SL_EEEvT0_iT1_T2_DpNS2_10kernel_argIT3_EE,"",@"SHT_CUDA_INFO"
	.sectionflags	@""
	.align	4


	//----- nvinfo : EIATTR_CUDA_API_VERSION
	.align		4
        /*0000*/ 	.byte	0x04, 0x37
        /*0002*/ 	.short	(.L_96 - .L_95)
.L_95:
        /*0004*/ 	.word	0x00000082


	//----- nvinfo : EIATTR_KPARAM_INFO
	.align		4
.L_96:
        /*0008*/ 	.byte	0x04, 0x17
        /*000a*/ 	.short	(.L_98 - .L_97)
.L_97:
        /*000c*/ 	.word	0x00000000
        /*0010*/ 	.short	0x0005
        /*0012*/ 	.short	0x0028
        /*0014*/ 	.byte	0x00, 0xf0, 0x41, 0x00


	//----- nvinfo : EIATTR_KPARAM_INFO
	.align		4
.L_98:
        /*0018*/ 	.byte	0x04, 0x17
        /*001a*/ 	.short	(.L_100 - .L_99)
.L_99:
        /*001c*/ 	.word	0x00000000
        /*0020*/ 	.short	0x0004
        /*0022*/ 	.short	0x0018
        /*0024*/ 	.byte	0x00, 0xf0, 0x41, 0x00


	//----- nvinfo : EIATTR_KPARAM_INFO
	.align		4
.L_100:
        /*0028*/ 	.byte	0x04, 0x17
        /*002a*/ 	.short	(.L_102 - .L_101)
.L_101:
        /*002c*/ 	.word	0x00000000
        /*0030*/ 	.short	0x0003
        /*0032*/ 	.short	0x0010
        /*0034*/ 	.byte	0x00, 0xf0, 0x21, 0x00


	//----- nvinfo : EIATTR_KPARAM_INFO
	.align		4
.L_102:
        /*0038*/ 	.byte	0x04, 0x17
        /*003a*/ 	.short	(.L_104 - .L_103)
.L_103:
        /*003c*/ 	.word	0x00000000
        /*0040*/ 	.short	0x0002
        /*0042*/ 	.short	0x0008
        /*0044*/ 	.byte	0x00, 0xf0, 0x11, 0x00


	//----- nvinfo : EIATTR_KPARAM_INFO
	.align		4
.L_104:
        /*0048*/ 	.byte	0x04, 0x17
        /*004a*/ 	.short	(.L_106 - .L_105)
.L_105:
        /*004c*/ 	.word	0x00000000
        /*0050*/ 	.short	0x0001
        /*0052*/ 	.short	0x0004
        /*0054*/ 	.byte	0x00, 0xf0, 0x11, 0x00


	//----- nvinfo : EIATTR_KPARAM_INFO
	.align		4
.L_106:
        /*0058*/ 	.byte	0x04, 0x17
        /*005a*/ 	.short	(.L_108 - .L_107)
.L_107:
        /*005c*/ 	.word	0x00000000
        /*0060*/ 	.short	0x0000
        /*0062*/ 	.short	0x0000
        /*0064*/ 	.byte	0x00, 0xf0, 0x11, 0x00


	//----- nvinfo : EIATTR_SPARSE_MMA_MASK
	.align		4
.L_108:
        /*0068*/ 	.byte	0x03, 0x50
        /*006a*/ 	.short	0x0000


	//----- nvinfo : EIATTR_MAXREG_COUNT
	.align		4
        /*006c*/ 	.byte	0x03, 0x1b
        /*006e*/ 	.short	0x00ff


	//----- nvinfo : EIATTR_MERCURY_ISA_VERSION
	.align		4
        /*0070*/ 	.byte	0x03, 0x5f
        /*0072*/ 	.short	0x0101


	//----- nvinfo : EIATTR_VRC_CTA_INIT_COUNT
	.align		4
        /*0074*/ 	.byte	0x02, 0x4a
	.zero		1
	.zero		1


	//----- nvinfo : EIATTR_EXIT_INSTR_OFFSETS
	.align		4
        /*0078*/ 	.byte	0x04, 0x1c
        /*007a*/ 	.short	(.L_110 - .L_109)


	//   ....[0]....
.L_109:
        /*007c*/ 	.word	0x000002f0


	//   ....[1]....
        /*0080*/ 	.word	0x00000db0


	//   ....[2]....
        /*0084*/ 	.word	0x000012d0


	//   ....[3]....
        /*0088*/ 	.word	0x00001580


	//   ....[4]....
        /*008c*/ 	.word	0x000015b0


	//   ....[5]....
        /*0090*/ 	.word	0x000021d0


	//   ....[6]....
        /*0094*/ 	.word	0x000027e0


	//   ....[7]....
        /*0098*/ 	.word	0x00002810


	//   ....[8]....
        /*009c*/ 	.word	0x00002ab0


	//----- nvinfo : EIATTR_MAX_THREADS
	.align		4
.L_110:
        /*00a0*/ 	.byte	0x04, 0x05
        /*00a2*/ 	.short	(.L_112 - .L_111)
.L_111:
        /*00a4*/ 	.word	0x00000080
        /*00a8*/ 	.word	0x00000001
        /*00ac*/ 	.word	0x00000001


	//----- nvinfo : EIATTR_CRS_STACK_SIZE
	.align		4
.L_112:
        /*00b0*/ 	.byte	0x04, 0x1e
        /*00b2*/ 	.short	(.L_114 - .L_113)
.L_113:
        /*00b4*/ 	.word	0x00000000


	//----- nvinfo : EIATTR_CBANK_PARAM_SIZE
	.align		4
.L_114:
        /*00b8*/ 	.byte	0x03, 0x19
        /*00ba*/ 	.short	0x0038


	//----- nvinfo : EIATTR_PARAM_CBANK
	.align		4
        /*00bc*/ 	.byte	0x04, 0x0a
        /*00be*/ 	.short	(.L_116 - .L_115)
	.align		4
.L_115:
        /*00c0*/ 	.word	index@(.nv.constant0._ZN3cub18CUB_300001_SM_10006detail9transform16transform_kernelINS2_10policy_hubILb1EN4cuda3std3__45tupleIJN6thrust24THRUST_300001_SM_1000_NS6detail15normal_iteratorINSA_10device_ptrI6float2EEEESG_EEEE10policy1000Ei26complex_multiplies_functorSG_JPSE_SL_EEEvT0_iT1_T2_DpNS2_10kernel_argIT3_EE)
        /*00c4*/ 	.short	0x0380
        /*00c6*/ 	.short	0x0038


	//----- nvinfo : EIATTR_SW_WAR
	.align		4
.L_116:
        /*00c8*/ 	.byte	0x04, 0x36
        /*00ca*/ 	.short	(.L_118 - .L_117)
.L_117:
        /*00cc*/ 	.word	0x00000008
.L_118:


//--------------------- .nv.info._ZN3cub18CUB_300001_SM_10006detail8for_each13static_kernelINS2_12policy_hub_t12policy_500_tEmN6thrust24THRUST_300001_SM_1000_NS8cuda_cub20__uninitialized_fill7functorINS7_10device_ptrI6float2EESC_EEEEvT0_T1_ --------------------------
	.section	.nv.info._ZN3cub18CUB_300001_SM_10006detail8for_each13static_kernelINS2_12policy_hub_t12policy_500_tEmN6thrust24THRUST_300001_SM_1000_NS8cuda_cub20__uninitialized_fill7functorINS7_10device_ptrI6float2EESC_EEEEvT0_T1_,"",@"SHT_CUDA_INFO"
	.sectionflags	@""
	.align	4


	//----- nvinfo : EIATTR_CUDA_API_VERSION
	.align		4
        /*0000*/ 	.byte	0x04, 0x37
        /*0002*/ 	.short	(.L_120 - .L_119)
.L_119:
        /*0004*/ 	.word	0x00000082


	//----- nvinfo : EIATTR_KPARAM_INFO
	.align		4
.L_120:
        /*0008*/ 	.byte	0x04, 0x17
        /*000a*/ 	.short	(.L_122 - .L_121)
.L_121:
        /*000c*/ 	.word	0x00000000
        /*0010*/ 	.short	0x0001
        /*0012*/ 	.short	0x0008
        /*0014*/ 	.byte	0x00, 0xf0, 0x41, 0x00


	//----- nvinfo : EIATTR_KPARAM_INFO
	.align		4
.L_122:
        /*0018*/ 	.byte	0x04, 0x17
        /*001a*/ 	.short	(.L_124 - .L_123)
.L_123:
        /*001c*/ 	.word	0x00000000
        /*0020*/ 	.short	0x0000
        /*0022*/ 	.short	0x0000
        /*0024*/ 	.byte	0x00, 0xf0, 0x21, 0x00


	//----- nvinfo : EIATTR_SPARSE_MMA_MASK
	.align		4
.L_124:
        /*0028*/ 	.byte	0x03, 0x50
        /*002a*/ 	.short	0x0000


	//----- nvinfo : EIATTR_MAXREG_COUNT
	.align		4
        /*002c*/ 	.byte	0x03, 0x1b
        /*002e*/ 	.short	0x00ff


	//----- nvinfo : EIATTR_MERCURY_ISA_VERSION
	.align		4
        /*0030*/ 	.byte	0x03, 0x5f
        /*0032*/ 	.short	0x0101


	//----- nvinfo : EIATTR_VRC_CTA_INIT_COUNT
	.align		4
        /*0034*/ 	.byte	0x02, 0x4a
	.zero		1
	.zero		1


	//----- nvinfo : EIATTR_EXIT_INSTR_OFFSETS
	.align		4
        /*0038*/ 	.byte	0x04, 0x1c
        /*003a*/ 	.short	(.L_126 - .L_125)


	//   ....[0]....
.L_125:
        /*003c*/ 	.word	0x00000130


	//   ....[1]....
        /*0040*/ 	.word	0x00000230


	//   ....[2]....
        /*0044*/ 	.word	0x00000260


	//----- nvinfo : EIATTR_MAX_THREADS
	.align		4
.L_126:
        /*0048*/ 	.byte	0x04, 0x05
        /*004a*/ 	.short	(.L_128 - .L_127)
.L_127:
        /*004c*/ 	.word	0x00000100
        /*0050*/ 	.word	0x00000001
        /*0054*/ 	.word	0x00000001


	//----- nvinfo : EIATTR_CBANK_PARAM_SIZE
	.align		4
.L_128:
        /*0058*/ 	.byte	0x03, 0x19
        /*005a*/ 	.short	0x0018


	//----- nvinfo : EIATTR_PARAM_CBANK
	.align		4
        /*005c*/ 	.byte	0x04, 0x0a
        /*005e*/ 	.short	(.L_130 - .L_129)
	.align		4
.L_129:
        /*0060*/ 	.word	index@(.nv.constant0._ZN3cub18CUB_300001_SM_10006detail8for_each13static_kernelINS2_12policy_hub_t12policy_500_tEmN6thrust24THRUST_300001_SM_1000_NS8cuda_cub20__uninitialized_fill7functorINS7_10device_ptrI6float2EESC_EEEEvT0_T1_)
        /*0064*/ 	.short	0x0380
        /*0066*/ 	.short	0x0018


	//----- nvinfo : EIATTR_SW_WAR
	.align		4
.L_130:
        /*0068*/ 	.byte	0x04, 0x36
        /*006a*/ 	.short	(.L_132 - .L_131)
.L_131:
        /*006c*/ 	.word	0x00000008
.L_132:


//--------------------- .nv.info._ZN3cub18CUB_300001_SM_10006detail11EmptyKernelIvEEvv --------------------------
	.section	.nv.info._ZN3cub18CUB_300001_SM_10006detail11EmptyKernelIvEEvv,"",@"SHT_CUDA_INFO"
	.sectionflags	@""
	.align	4


	//----- nvinfo : EIATTR_CUDA_API_VERSION
	.align		4
        /*0000*/ 	.byte	0x04, 0x37
        /*0002*/ 	.short	(.L_134 - .L_133)
.L_133:
        /*0004*/ 	.word	0x00000082


	//----- nvinfo : EIATTR_SPARSE_MMA_MASK
	.align		4
.L_134:
        /*0008*/ 	.byte	0x03, 0x50
        /*000a*/ 	.short	0x0000


	//----- nvinfo : EIATTR_MAXREG_COUNT
	.align		4
        /*000c*/ 	.byte	0x03, 0x1b
        /*000e*/ 	.short	0x00ff


	//----- nvinfo : EIATTR_MERCURY_ISA_VERSION
	.align		4
        /*0010*/ 	.byte	0x03, 0x5f
        /*0012*/ 	.short	0x0101


	//----- nvinfo : EIATTR_VRC_CTA_INIT_COUNT
	.align		4
        /*0014*/ 	.byte	0x02, 0x4a
	.zero		1
	.zero		1


	//----- nvinfo : EIATTR_EXIT_INSTR_OFFSETS
	.align		4
        /*0018*/ 	.byte	0x04, 0x1c
        /*001a*/ 	.short	(.L_136 - .L_135)


	//   ....[0]....
.L_135:
        /*001c*/ 	.word	0x00000010


	//----- nvinfo : EIATTR_SW_WAR
	.align		4
.L_136:
        /*0020*/ 	.byte	0x04, 0x36
        /*0022*/ 	.short	(.L_138 - .L_137)
.L_137:
        /*0024*/ 	.word	0x00000008
.L_138:


//--------------------- .nv.callgraph             --------------------------
	.section	.nv.callgraph,"",@"SHT_CUDA_CALLGRAPH"
	.align	4
	.sectionentsize	8
	.align		4
        /*0000*/ 	.word	0x00000000
	.align		4
        /*0004*/ 	.word	0xffffffff
	.align		4
        /*0008*/ 	.word	0x00000000
	.align		4
        /*000c*/ 	.word	0xfffffffe
	.align		4
        /*0010*/ 	.word	0x00000000
	.align		4
        /*0014*/ 	.word	0xfffffffd
	.align		4
        /*0018*/ 	.word	0x00000000
	.align		4
        /*001c*/ 	.word	0xfffffffc


//--------------------- .nv.constant4             --------------------------
	.section	.nv.constant4,"a",@progbits
	.align	8
	.align		8
.nv.constant4:
        /*0000*/ 	.dword	_ZN34_INTERNAL_1d14fc6b_4_k_cu_4e9b01154cuda3std3__45__cpo5beginE
	.align		8
        /*0008*/ 	.dword	_ZN34_INTERNAL_1d14fc6b_4_k_cu_4e9b01154cuda3std3__45__cpo3endE
	.align		8
        /*0010*/ 	.dword	_ZN34_INTERNAL_1d14fc6b_4_k_cu_4e9b01154cuda3std3__45__cpo6cbeginE
	.align		8
        /*0018*/ 	.dword	_ZN34_INTERNAL_1d14fc6b_4_k_cu_4e9b01154cuda3std3__45__cpo4cendE
	.align		8
        /*0020*/ 	.dword	_ZN34_INTERNAL_1d14fc6b_4_k_cu_4e9b01154cuda3std3__45__cpo6rbeginE
	.align		8
        /*0028*/ 	.dword	_ZN34_INTERNAL_1d14fc6b_4_k_cu_4e9b01154cuda3std3__45__cpo4rendE
	.align		8
        /*0030*/ 	.dword	_ZN34_INTERNAL_1d14fc6b_4_k_cu_4e9b01154cuda3std3__45__cpo7crbeginE
	.align		8
        /*0038*/ 	.dword	_ZN34_INTERNAL_1d14fc6b_4_k_cu_4e9b01154cuda3std3__45__cpo5crendE
	.align		8
        /*0040*/ 	.dword	_ZN34_INTERNAL_1d14fc6b_4_k_cu_4e9b01154cuda3std3__436_GLOBAL__N__1d14fc6b_4_k_cu_4e9b01156ignoreE
	.align		8
        /*0048*/ 	.dword	_ZN34_INTERNAL_1d14fc6b_4_k_cu_4e9b01154cuda3std3__419piecewise_constructE
	.align		8
        /*0050*/ 	.dword	_ZN34_INTERNAL_1d14fc6b_4_k_cu_4e9b01154cuda3std3__48in_placeE
	.align		8
        /*0058*/ 	.dword	_ZN34_INTERNAL_1d14fc6b_4_k_cu_4e9b01154cuda3std3__420unreachable_sentinelE
	.align		8
        /*0060*/ 	.dword	_ZN34_INTERNAL_1d14fc6b_4_k_cu_4e9b01154cuda3std3__47nulloptE
	.align		8
        /*0068*/ 	.dword	_ZN34_INTERNAL_1d14fc6b_4_k_cu_4e9b01154cuda3std3__48unexpectE
	.align		8
        /*0070*/ 	.dword	_ZN34_INTERNAL_1d14fc6b_4_k_cu_4e9b01154cuda3std6ranges3__45__cpo4swapE
	.align		8
        /*0078*/ 	.dword	_ZN34_INTERNAL_1d14fc6b_4_k_cu_4e9b01154cuda3std6ranges3__45__cpo9iter_moveE
	.align		8
        /*0080*/ 	.dword	_ZN34_INTERNAL_1d14fc6b_4_k_cu_4e9b01154cuda3std6ranges3__45__cpo5beginE
	.align		8
        /*0088*/ 	.dword	_ZN34_INTERNAL_1d14fc6b_4_k_cu_4e9b01154cuda3std6ranges3__45__cpo3endE
	.align		8
        /*0090*/ 	.dword	_ZN34_INTERNAL_1d14fc6b_4_k_cu_4e9b01154cuda3std6ranges3__45__cpo6cbeginE
	.align		8
        /*0098*/ 	.dword	_ZN34_INTERNAL_1d14fc6b_4_k_cu_4e9b01154cuda3std6ranges3__45__cpo4cendE
	.align		8
        /*00a0*/ 	.dword	_ZN34_INTERNAL_1d14fc6b_4_k_cu_4e9b01154cuda3std6ranges3__45__cpo7advanceE
	.align		8
        /*00a8*/ 	.dword	_ZN34_INTERNAL_1d14fc6b_4_k_cu_4e9b01154cuda3std6ranges3__45__cpo9iter_swapE
	.align		8
        /*00b0*/ 	.dword	_ZN34_INTERNAL_1d14fc6b_4_k_cu_4e9b01154cuda3std6ranges3__45__cpo4nextE
	.align		8
        /*00b8*/ 	.dword	_ZN34_INTERNAL_1d14fc6b_4_k_cu_4e9b01154cuda3std6ranges3__45__cpo4prevE
	.align		8
        /*00c0*/ 	.dword	_ZN34_INTERNAL_1d14fc6b_4_k_cu_4e9b01154cuda3std6ranges3__45__cpo4dataE
	.align		8
        /*00c8*/ 	.dword	_ZN34_INTERNAL_1d14fc6b_4_k_cu_4e9b01154cuda3std6ranges3__45__cpo5cdataE
	.align		8
        /*00d0*/ 	.dword	_ZN34_INTERNAL_1d14fc6b_4_k_cu_4e9b01154cuda3std6ranges3__45__cpo4sizeE
	.align		8
        /*00d8*/ 	.dword	_ZN34_INTERNAL_1d14fc6b_4_k_cu_4e9b01154cuda3std6ranges3__45__cpo5ssizeE
	.align		8
        /*00e0*/ 	.dword	_ZN34_INTERNAL_1d14fc6b_4_k_cu_4e9b01154cuda3std6ranges3__45__cpo8distanceE
	.align		8
        /*00e8*/ 	.dword	_ZN34_INTERNAL_1d14fc6b_4_k_cu_4e9b01156thrust24THRUST_300001_SM_1000_NS8cuda_cub3parE
	.align		8
        /*00f0*/ 	.dword	_ZN34_INTERNAL_1d14fc6b_4_k_cu_4e9b01156thrust24THRUST_300001_SM_1000_NS8cuda_cub10par_nosyncE
	.align		8
        /*00f8*/ 	.dword	_ZN34_INTERNAL_1d14fc6b_4_k_cu_4e9b01156thrust24THRUST_300001_SM_1000_NS6system6detail10sequential3seqE
	.align		8
        /*0100*/ 	.dword	_ZN34_INTERNAL_1d14fc6b_4_k_cu_4e9b01156thrust24THRUST_300001_SM_1000_NS12placeholders2_1E
	.align		8
        /*0108*/ 	.dword	_ZN34_INTERNAL_1d14fc6b_4_k_cu_4e9b01156thrust24THRUST_300001_SM_1000_NS12placeholders2_2E
	.align		8
        /*0110*/ 	.dword	_ZN34_INTERNAL_1d14fc6b_4_k_cu_4e9b01156thrust24THRUST_300001_SM_1000_NS12placeholders2_3E
	.align		8
        /*0118*/ 	.dword	_ZN34_INTERNAL_1d14fc6b_4_k_cu_4e9b01156thrust24THRUST_300001_SM_1000_NS12placeholders2_4E
	.align		8
        /*0120*/ 	.dword	_ZN34_INTERNAL_1d14fc6b_4_k_cu_4e9b01156thrust24THRUST_300001_SM_1000_NS12placeholders2_5E
	.align		8
        /*0128*/ 	.dword	_ZN34_INTERNAL_1d14fc6b_4_k_cu_4e9b01156thrust24THRUST_300001_SM_1000_NS12placeholders2_6E
	.align		8
        /*0130*/ 	.dword	_ZN34_INTERNAL_1d14fc6b_4_k_cu_4e9b01156thrust24THRUST_300001_SM_1000_NS12placeholders2_7E
	.align		8
        /*0138*/ 	.dword	_ZN34_INTERNAL_1d14fc6b_4_k_cu_4e9b01156thrust24THRUST_300001_SM_1000_NS12placeholders2_8E
	.align		8
        /*0140*/ 	.dword	_ZN34_INTERNAL_1d14fc6b_4_k_cu_4e9b01156thrust24THRUST_300001_SM_1000_NS12placeholders2_9E
	.align		8
        /*0148*/ 	.dword	_ZN34_INTERNAL_1d14fc6b_4_k_cu_4e9b01156thrust24THRUST_300001_SM_1000_NS12placeholders3_10E
	.align		8
        /*0150*/ 	.dword	_ZN34_INTERNAL_1d14fc6b_4_k_cu_4e9b01156thrust24THRUST_300001_SM_1000_NS3seqE


//--------------------- .text._ZN3cub18CUB_300001_SM_10006detail9transform16transform_kernelINS2_10policy_hubILb1EN4cuda3std3__45tupleIJN6thrust24THRUST_300001_SM_1000_NS6detail15normal_iteratorINSA_10device_ptrI6float2EEEESG_EEEE10policy1000El26complex_multiplies_functorSG_JPSE_SL_EEEvT0_iT1_T2_DpNS2_10kernel_argIT3_EE --------------------------
	.section	.text._ZN3cub18CUB_300001_SM_10006detail9transform16transform_kernelINS2_10policy_hubILb1EN4cuda3std3__45tupleIJN6thrust24THRUST_300001_SM_1000_NS6detail15normal_iteratorINSA_10device_ptrI6float2EEEESG_EEEE10policy1000El26complex_multiplies_functorSG_JPSE_SL_EEEvT0_iT1_T2_DpNS2_10kernel_argIT3_EE,"ax",@progbits
	.align	128
        .global         _ZN3cub18CUB_300001_SM_10006detail9transform16transform_kernelINS2_10policy_hubILb1EN4cuda3std3__45tupleIJN6thrust24THRUST_300001_SM_1000_NS6detail15normal_iteratorINSA_10device_ptrI6float2EEEESG_EEEE10policy1000El26complex_multiplies_functorSG_JPSE_SL_EEEvT0_iT1_T2_DpNS2_10kernel_argIT3_EE
        .type           _ZN3cub18CUB_300001_SM_10006detail9transform16transform_kernelINS2_10policy_hubILb1EN4cuda3std3__45tupleIJN6thrust24THRUST_300001_SM_1000_NS6detail15normal_iteratorINSA_10device_ptrI6float2EEEESG_EEEE10policy1000El26complex_multiplies_functorSG_JPSE_SL_EEEvT0_iT1_T2_DpNS2_10kernel_argIT3_EE,@function
        .size           _ZN3cub18CUB_300001_SM_10006detail9transform16transform_kernelINS2_10policy_hubILb1EN4cuda3std3__45tupleIJN6thrust24THRUST_300001_SM_1000_NS6detail15normal_iteratorINSA_10device_ptrI6float2EEEESG_EEEE10policy1000El26complex_multiplies_functorSG_JPSE_SL_EEEvT0_iT1_T2_DpNS2_10kernel_argIT3_EE,(.L_x_187 - _ZN3cub18CUB_300001_SM_10006detail9transform16transform_kernelINS2_10policy_hubILb1EN4cuda3std3__45tupleIJN6thrust24THRUST_300001_SM_1000_NS6detail15normal_iteratorINSA_10device_ptrI6float2EEEESG_EEEE10policy1000El26complex_multiplies_functorSG_JPSE_SL_EEEvT0_iT1_T2_DpNS2_10kernel_argIT3_EE)
        .other          _ZN3cub18CUB_300001_SM_10006detail9transform16transform_kernelINS2_10policy_hubILb1EN4cuda3std3__45tupleIJN6thrust24THRUST_300001_SM_1000_NS6detail15normal_iteratorINSA_10device_ptrI6float2EEEESG_EEEE10policy1000El26complex_multiplies_functorSG_JPSE_SL_EEEvT0_iT1_T2_DpNS2_10kernel_argIT3_EE,@"STO_CUDA_ENTRY STV_DEFAULT"
_ZN3cub18CUB_300001_SM_10006detail9transform16transform_kernelINS2_10policy_hubILb1EN4cuda3std3__45tupleIJN6thrust24THRUST_300001_SM_1000_NS6detail15normal_iteratorINSA_10device_ptrI6float2EEEESG_EEEE10policy1000El26complex_multiplies_functorSG_JPSE_SL_EEEvT0_iT1_T2_DpNS2_10kernel_argIT3_EE:
.text._ZN3cub18CUB_300001_SM_10006detail9transform16transform_kernelINS2_10policy_hubILb1EN4cuda3std3__45tupleIJN6thrust24THRUST_300001_SM_1000_NS6detail15normal_iteratorINSA_10device_ptrI6float2EEEESG_EEEE10policy1000El26complex_multiplies_functorSG_JPSE_SL_EEEvT0_iT1_T2_DpNS2_10kernel_argIT3_EE:
[----:B------:R-:W-:Y:S01]  /*0000*/  LDC R1, c[0x0][0x37c] ;  /* 0x0000df00ff017b82 */ /* 0x000fe20000000800 */
[----:B------:R-:W0:Y:S07]  /*0010*/  LDCU UR18, c[0x0][0x388] ;  /* 0x00007100ff1277ac */ /* 0x000e2e0008000800 */
[----:B------:R-:W1:Y:S01]  /*0020*/  S2UR UR4, SR_CTAID.X ;  /* 0x00000000000479c3 */ /* 0x000e620000002500 */
[----:B------:R-:W2:Y:S01]  /*0030*/  S2R R2, SR_TID.X ;  /* 0x0000000000027919 */ /* 0x000ea20000002100 */
[----:B------:R-:W-:Y:S01]  /*0040*/  BSSY.RECONVERGENT B0, `(.L_x_0) ;  /* 0x000002d000007945 */ /* 0x000fe20003800200 */
[----:B------:R-:W3:Y:S01]  /*0050*/  LDCU.64 UR6, c[0x0][0x380] ;  /* 0x00007000ff0677ac */ /* 0x000ee20008000a00 */
[----:B0-----:R-:W-:-:S04]  /*0060*/  USHF.L.U32 UR14, UR18, 0x7, URZ ;  /* 0x00000007120e7899 */ /* 0x001fc800080006ff */
[----:B------:R-:W-:Y:S02]  /*0070*/  USHF.R.S32.HI UR5, URZ, 0x1f, UR14 ;  /* 0x0000001fff057899 */ /* 0x000fe4000801140e */
[----:B-1----:R-:W-:Y:S02]  /*0080*/  UIMAD.WIDE.U32 UR8, UR14, UR4, URZ ;  /* 0x000000040e0872a5 */ /* 0x002fe4000f8e00ff */
[----:B------:R-:W-:Y:S02]  /*0090*/  UIMAD UR11, UR5, UR4, URZ ;  /* 0x00000004050b72a4 */ /* 0x000fe4000f8e02ff */
[----:B---3--:R-:W-:Y:S02]  /*00a0*/  UIADD3 UR10, UP1, UPT, -UR8, UR6, URZ ;  /* 0x00000006080a7290 */ /* 0x008fe4000ff3e1ff */
[----:B------:R-:W-:Y:S02]  /*00b0*/  UIADD3 UR11, UPT, UPT, UR9, UR11, URZ ;  /* 0x0000000b090b7290 */ /* 0x000fe4000fffe0ff */
[----:B------:R-:W-:Y:S01]  /*00c0*/  UISETP.LT.U32.AND UP0, UPT, UR10, UR14, UPT ;  /* 0x0000000e0a00728c */ /* 0x000fe2000bf01070 */
[----:B--2---:R-:W-:Y:S01]  /*00d0*/  SHF.L.U32 R0, R2, 0x7, RZ ;  /* 0x0000000702007819 */ /* 0x004fe200000006ff */
[----:B------:R-:W-:-:S04]  /*00e0*/  UIADD3.X UR4, UPT, UPT, ~UR11, UR7, URZ, UP1, !UPT ;  /* 0x000000070b047290 */ /* 0x000fc80008ffe5ff */
[----:B------:R-:W-:-:S04]  /*00f0*/  UISETP.LT.AND.EX UP0, UPT, UR4, UR5, UPT, UP0 ;  /* 0x000000050400728c */ /* 0x000fc8000bf01300 */
[----:B------:R-:W-:-:S04]  /*0100*/  USEL UR10, UR10, UR14, UP0 ;  /* 0x0000000e0a0a7287 */ /* 0x000fc80008000000 */
[----:B------:R-:W-:-:S06]  /*0110*/  USHF.L.U32 UR4, UR10, 0x3, URZ ;  /* 0x000000030a047899 */ /* 0x000fcc00080006ff */
[----:B------:R-:W-:-:S13]  /*0120*/  ISETP.GE.AND P0, PT, R0, UR4, PT ;  /* 0x0000000400007c0c */ /* 0x000fda000bf06270 */
[----:B------:R-:W-:Y:S05]  /*0130*/  @P0 BRA `(.L_x_1) ;  /* 0x0000000000740947 */ /* 0x000fea0003800000 */
[----:B------:R-:W0:Y:S01]  /*0140*/  LDCU.64 UR6, c[0x0][0x398] ;  /* 0x00007300ff0677ac */ /* 0x000e220008000a00 */
[----:B------:R-:W-:Y:S01]  /*0150*/  MOV R4, UR8 ;  /* 0x0000000800047c02 */ /* 0x000fe20008000f00 */
[----:B------:R-:W-:Y:S01]  /*0160*/  BSSY.RECONVERGENT B1, `(.L_x_2) ;  /* 0x0000010000017945 */ /* 0x000fe20003800200 */
[----:B------:R-:W-:Y:S02]  /*0170*/  MOV R7, UR11 ;  /* 0x0000000b00077c02 */ /* 0x000fe40008000f00 */
[----:B------:R-:W-:Y:S02]  /*0180*/  MOV R8, UR8 ;  /* 0x0000000800087c02 */ /* 0x000fe40008000f00 */
[----:B------:R-:W-:Y:S02]  /*0190*/  SHF.L.U32 R6, R4, 0x3, RZ ;  /* 0x0000000304067819 */ /* 0x000fe400000006ff */
[----:B------:R-:W-:Y:S02]  /*01a0*/  SHF.L.U64.HI R7, R8, 0x3, R7 ;  /* 0x0000000308077819 */ /* 0x000fe40000010207 */
[----:B------:R-:W-:-:S02]  /*01b0*/  MOV R5, UR9 ;  /* 0x0000000900057c02 */ /* 0x000fc40008000f00 */
[----:B------:R-:W-:Y:S02]  /*01c0*/  MOV R3, R0 ;  /* 0x0000000000037202 */ /* 0x000fe40000000f00 */
[----:B0-----:R-:W-:-:S04]  /*01d0*/  IADD3 R4, P0, PT, R6, UR6, RZ ;  /* 0x0000000606047c10 */ /* 0x001fc8000ff1e0ff */
[----:B------:R-:W-:-:S03]  /*01e0*/  IADD3.X R5, PT, PT, R7, UR7, RZ, P0, !PT ;  /* 0x0000000707057c10 */ /* 0x000fc600087fe4ff */
[----:B------:R-:W-:-:S07]  /*01f0*/  IMAD.WIDE.U32 R4, R2, 0x80, R4 ;  /* 0x0000008002047825 */ /* 0x000fce00078e0004 */
.L_x_3:
[----:B------:R-:W-:Y:S01]  /*0200*/  IADD3 R3, PT, PT, R3, 0x4000, RZ ;  /* 0x0000400003037810 */ /* 0x000fe20007ffe0ff */
[----:B------:R0:W-:Y:S03]  /*0210*/  CCTL.E.PF2 [R4] ;  /* 0x000000000400798f */ /* 0x0001e60000800100 */
[----:B------:R-:W-:Y:S02]  /*0220*/  ISETP.GE.AND P0, PT, R3, UR4, PT ;  /* 0x0000000403007c0c */ /* 0x000fe4000bf06270 */
[----:B0-----:R-:W-:-:S04]  /*0230*/  IADD3 R4, P1, PT, R4, 0x4000, RZ ;  /* 0x0000400004047810 */ /* 0x001fc80007f3e0ff */
[----:B------:R-:W-:-:S07]  /*0240*/  IADD3.X R5, PT, PT, RZ, R5, RZ, P1, !PT ;  /* 0x00000005ff057210 */ /* 0x000fce0000ffe4ff */
[----:B------:R-:W-:Y:S05]  /*0250*/  @!P0 BRA `(.L_x_3) ;  /* 0xfffffffc00e88947 */ /* 0x000fea000383ffff */
[----:B------:R-:W-:Y:S05]  /*0260*/  BSYNC.RECONVERGENT B1 ;  /* 0x0000000000017941 */ /* 0x000fea0003800200 */
.L_x_2:
[----:B------:R-:W0:Y:S02]  /*0270*/  LDCU.64 UR6, c[0x0][0x3a8] ;  /* 0x00007500ff0677ac */ /* 0x000e240008000a00 */
[----:B0-----:R-:W-:-:S04]  /*0280*/  IADD3 R4, P0, PT, R6, UR6, RZ ;  /* 0x0000000606047c10 */ /* 0x001fc8000ff1e0ff */
[----:B------:R-:W-:-:S03]  /*0290*/  IADD3.X R5, PT, PT, R7, UR7, RZ, P0, !PT ;  /* 0x0000000707057c10 */ /* 0x000fc600087fe4ff */
[----:B------:R-:W-:-:S07]  /*02a0*/  IMAD.WIDE.U32 R4, R2, 0x80, R4 ;  /* 0x0000008002047825 */ /* 0x000fce00078e0004 */
.L_x_4:
[----:B------:R-:W-:Y:S01]  /*02b0*/  IADD3 R0, PT, PT, R0, 0x4000, RZ ;  /* 0x0000400000007810 */ /* 0x000fe20007ffe0ff */
[----:B------:R0:W-:Y:S03]  /*02c0*/  CCTL.E.PF2 [R4] ;  /* 0x000000000400798f */ /* 0x0001e60000800100 */
[----:B------:R-:W-:Y:S02]  /*02d0*/  ISETP.GE.AND P0, PT, R0, UR4, PT ;  /* 0x0000000400007c0c */ /* 0x000fe4000bf06270 */
[----:B0-----:R-:W-:-:S04]  /*02e0*/  IADD3 R4, P1, PT, R4, 0x4000, RZ ;  /* 0x0000400004047810 */ /* 0x001fc80007f3e0ff */
[----:B------:R-:W-:-:S07]  /*02f0*/  IADD3.X R5, PT, PT, RZ, R5, RZ, P1, !PT ;  /* 0x00000005ff057210 */ /* 0x000fce0000ffe4ff */
[----:B------:R-:W-:Y:S05]  /*0300*/  @!P0 BRA `(.L_x_4) ;  /* 0xfffffffc00e88947 */ /* 0x000fea000383ffff */
.L_x_1:
[----:B------:R-:W-:Y:S05]  /*0310*/  BSYNC.RECONVERGENT B0 ;  /* 0x0000000000007941 */ /* 0x000fea0003800200 */
.L_x_0:
[----:B------:R-:W0:Y:S01]  /*0320*/  LDCU.128 UR4, c[0x0][0x390] ;  /* 0x00007200ff0477ac */ /* 0x000e220008000c00 */
[----:B------:R-:W1:Y:S01]  /*0330*/  LDCU.64 UR12, c[0x0][0x3a8] ;  /* 0x00007500ff0c77ac */ /* 0x000e620008000a00 */
[----:B------:R-:W-:Y:S02]  /*0340*/  USHF.L.U32 UR9, UR8, 0x3, URZ ;  /* 0x0000000308097899 */ /* 0x000fe400080006ff */
[----:B------:R-:W-:Y:S02]  /*0350*/  USHF.L.U64.HI UR11, UR8, 0x3, UR11 ;  /* 0x00000003080b7899 */ /* 0x000fe4000801020b */
[----:B------:R-:W-:Y:S01]  /*0360*/  UISETP.NE.AND UP0, UPT, UR14, UR10, UPT ;  /* 0x0000000a0e00728c */ /* 0x000fe2000bf05270 */
[----:B------:R-:W2:Y:S01]  /*0370*/  LDCU.64 UR16, c[0x0][0x358] ;  /* 0x00006b00ff1077ac */ /* 0x000ea20008000a00 */
[----:B0-----:R-:W-:Y:S02]  /*0380*/  UIADD3 UR8, UP2, UPT, UR9, UR6, URZ ;  /* 0x0000000609087290 */ /* 0x001fe4000ff5e0ff */
[----:B------:R-:W-:-:S02]  /*0390*/  UIADD3 UR14, UP1, UPT, UR9, UR4, URZ ;  /* 0x00000004090e7290 */ /* 0x000fc4000ff3e0ff */
[----:B-1----:R-:W-:Y:S02]  /*03a0*/  UIADD3 UR20, UP3, UPT, UR9, UR12, URZ ;  /* 0x0000000c09147290 */ /* 0x002fe4000ff7e0ff */
[----:B------:R-:W-:Y:S01]  /*03b0*/  UIADD3.X UR19, UPT, UPT, UR11, UR7, URZ, UP2, !UPT ;  /* 0x000000070b137290 */ /* 0x000fe200097fe4ff */
[----:B------:R-:W-:Y:S01]  /*03c0*/  MOV R22, UR8 ;  /* 0x0000000800167c02 */ /* 0x000fe20008000f00 */
[----:B------:R-:W-:Y:S02]  /*03d0*/  UIADD3.X UR21, UPT, UPT, UR11, UR13, URZ, UP3, !UPT ;  /* 0x0000000d0b157290 */ /* 0x000fe40009ffe4ff */
[----:B------:R-:W-:Y:S01]  /*03e0*/  MOV R18, UR20 ;  /* 0x0000001400127c02 */ /* 0x000fe20008000f00 */
[----:B------:R-:W-:Y:S01]  /*03f0*/  UIADD3.X UR15, UPT, UPT, UR11, UR5, URZ, UP1, !UPT ;  /* 0x000000050b0f7290 */ /* 0x000fe20008ffe4ff */
[----:B------:R-:W-:Y:S02]  /*0400*/  MOV R23, UR19 ;  /* 0x0000001300177c02 */ /* 0x000fe40008000f00 */
[----:B------:R-:W-:Y:S01]  /*0410*/  MOV R19, UR21 ;  /* 0x0000001500137c02 */ /* 0x000fe20008000f00 */
[----:B--2---:R-:W-:Y:S08]  /*0420*/  BRA.U !UP0, `(.L_x_5) ;  /* 0x0000001508607547 */ /* 0x004ff0000b800000 */
[----:B------:R-:W-:-:S06]  /*0430*/  UISETP.GE.AND UP0, UPT, UR18, 0x1, UPT ;  /* 0x000000011200788c */ /* 0x000fcc000bf06270 */
[----:B------:R-:W-:-:S13]  /*0440*/  PLOP3.LUT P0, PT, PT, PT, UP0, 0x80, 0x8 ;  /* 0x000000000008781c */ /* 0x000fda0003f0f008 */
[----:B------:R-:W-:Y:S05]  /*0450*/  @!P0 EXIT ;  /* 0x000000000000894d */ /* 0x000fea0003800000 */
[----:B------:R-:W0:Y:S01]  /*0460*/  LDCU UR5, c[0x0][0x38c] ;  /* 0x00007180ff0577ac */ /* 0x000e220008000800 */
[----:B------:R-:W-:Y:S01]  /*0470*/  HFMA2 R20, -RZ, RZ, 0, 0 ;  /* 0x00000000ff147431 */ /* 0x000fe200000001ff */
[----:B------:R-:W-:Y:S02]  /*0480*/  UISETP.GE.U32.AND UP0, UPT, UR18, 0x4, UPT ;  /* 0x000000041200788c */ /* 0x000fe4000bf06070 */
[----:B------:R-:W-:Y:S01]  /*0490*/  ULOP3.LUT UR4, UR18, 0x3, URZ, 0xc0, !UPT ;  /* 0x0000000312047892 */ /* 0x000fe2000f8ec0ff */
[----:B0-----:R-:W-:-:S06]  /*04a0*/  I2FP.F32.S32 R11, UR5 ;  /* 0x00000005000b7c45 */ /* 0x001fcc0008201400 */
[----:B------:R-:W-:Y:S05]  /*04b0*/  BRA.U !UP0, `(.L_x_6) ;  /* 0x0000000908f47547 */ /* 0x000fea000b800000 */
[----:B------:R-:W-:Y:S01]  /*04c0*/  ULOP3.LUT UR5, UR18, 0x7ffffffc, URZ, 0xc0, !UPT ;  /* 0x7ffffffc12057892 */ /* 0x000fe2000f8ec0ff */
[----:B------:R-:W-:-:S05]  /*04d0*/  MOV R21, RZ ;  /* 0x000000ff00157202 */ /* 0x000fca0000000f00 */
[----:B------:R-:W-:-:S07]  /*04e0*/  MOV R20, UR5 ;  /* 0x0000000500147c02 */ /* 0x000fce0008000f00 */
.L_x_31:
[----:B---3--:R-:W-:Y:S01]  /*04f0*/  LEA R24, R21, R2, 0x7 ;  /* 0x0000000215187211 */ /* 0x008fe200078e38ff */
[----:B------:R-:W-:Y:S03]  /*0500*/  BSSY.RECONVERGENT B2, `(.L_x_7) ;  /* 0x000002b000027945 */ /* 0x000fe60003800200 */
[----:B------:R-:W-:-:S13]  /*0510*/  ISETP.GE.AND P0, PT, R24, UR10, PT ;  /* 0x0000000a18007c0c */ /* 0x000fda000bf06270 */
[----:B012---:R-:W-:Y:S05]  /*0520*/  @P0 BRA `(.L_x_8) ;  /* 0x0000000000a00947 */ /* 0x007fea0003800000 */
[----:B------:R-:W-:-:S04]  /*0530*/  IMAD.WIDE R16, R24, 0x8, R22 ;  /* 0x0000000818107825 */ /* 0x000fc800078e0216 */
[----:B------:R-:W-:Y:S02]  /*0540*/  IMAD.WIDE R14, R24, 0x8, R18 ;  /* 0x00000008180e7825 */ /* 0x000fe400078e0212 */
[----:B------:R-:W2:Y:S04]  /*0550*/  LDG.E.64 R16, desc[UR16][R16.64] ;  /* 0x0000001010107981 */ /* 0x000ea8000c1e1b00 */
[----:B------:R-:W2:Y:S01]  /*0560*/  LDG.E.64 R14, desc[UR16][R14.64] ;  /* 0x000000100e0e7981 */ /* 0x000ea2000c1e1b00 */
[----:B------:R-:W0:Y:S01]  /*0570*/  MUFU.RCP R4, R11 ;  /* 0x0000000b00047308 */ /* 0x000e220000001000 */
[----:B------:R-:W-:Y:S01]  /*0580*/  BSSY.RECONVERGENT B3, `(.L_x_9) ;  /* 0x000000e000037945 */ /* 0x000fe20003800200 */
[----:B0-----:R-:W-:-:S04]  /*0590*/  FFMA R5, -R11, R4, 1 ;  /* 0x3f8000000b057423 */ /* 0x001fc80000000104 */
[----:B------:R-:W-:Y:S01]  /*05a0*/  FFMA R5, R4, R5, R4 ;  /* 0x0000000504057223 */ /* 0x000fe20000000004 */
[----:B--2---:R-:W-:-:S04]  /*05b0*/  FMUL R3, R17, R15 ;  /* 0x0000000f11037220 */ /* 0x004fc80000400000 */
[----:B------:R-:W-:-:S04]  /*05c0*/  FFMA R0, R16, R14, -R3 ;  /* 0x0000000e10007223 */ /* 0x000fc80000000803 */
[----:B------:R-:W0:Y:S01]  /*05d0*/  FCHK P0, R0, R11 ;  /* 0x0000000b00007302 */ /* 0x000e220000000000 */
[----:B------:R-:W-:-:S04]  /*05e0*/  FFMA R12, R0, R5, RZ ;  /* 0x00000005000c7223 */ /* 0x000fc800000000ff */
[----:B------:R-:W-:-:S04]  /*05f0*/  FFMA R3, -R11, R12, R0 ;  /* 0x0000000c0b037223 */ /* 0x000fc80000000100 */
[----:B------:R-:W-:Y:S01]  /*0600*/  FFMA R12, R5, R3, R12 ;  /* 0x00000003050c7223 */ /* 0x000fe2000000000c */
[----:B0-----:R-:W-:Y:S06]  /*0610*/  @!P0 BRA `(.L_x_10) ;  /* 0x0000000000108947 */ /* 0x001fec0003800000 */
[----:B------:R-:W-:Y:S02]  /*0620*/  MOV R9, R11 ;  /* 0x0000000b00097202 */ /* 0x000fe40000000f00 */
[----:B------:R-:W-:-:S07]  /*0630*/  MOV R3, 0x650 ;  /* 0x0000065000037802 */ /* 0x000fce0000000f00 */
[----:B------:R-:W-:Y:S05]  /*0640*/  CALL.REL.NOINC `($__internal_0_$__cuda_sm3x_div_rn_noftz_f32_slowpath) ;  /* 0x0000002400bc7944 */ /* 0x000fea0003c00000 */
[----:B------:R-:W-:-:S07]  /*0650*/  MOV R12, R0 ;  /* 0x00000000000c7202 */ /* 0x000fce0000000f00 */
.L_x_10:
[----:B------:R-:W-:Y:S05]  /*0660*/  BSYNC.RECONVERGENT B3 ;  /* 0x0000000000037941 */ /* 0x000fea0003800200 */
.L_x_9:
[----:B------:R-:W0:Y:S01]  /*0670*/  MUFU.RCP R0, R11 ;  /* 0x0000000b00007308 */ /* 0x000e220000001000 */
[----:B------:R-:W-:Y:S01]  /*0680*/  FMUL R17, R17, R14 ;  /* 0x0000000e11117220 */ /* 0x000fe20000400000 */
[----:B------:R-:W-:Y:S03]  /*0690*/  BSSY.RECONVERGENT B3, `(.L_x_11) ;  /* 0x000000e000037945 */ /* 0x000fe60003800200 */
[----:B------:R-:W-:-:S04]  /*06a0*/  FFMA R16, R16, R15, R17 ;  /* 0x0000000f10107223 */ /* 0x000fc80000000011 */
[----:B------:R-:W1:Y:S01]  /*06b0*/  FCHK P0, R16, R11 ;  /* 0x0000000b10007302 */ /* 0x000e620000000000 */
[----:B0-----:R-:W-:-:S04]  /*06c0*/  FFMA R13, -R11, R0, 1 ;  /* 0x3f8000000b0d7423 */ /* 0x001fc80000000100 */
[----:B------:R-:W-:-:S04]  /*06d0*/  FFMA R13, R0, R13, R0 ;  /* 0x0000000d000d7223 */ /* 0x000fc80000000000 */
[----:B------:R-:W-:-:S04]  /*06e0*/  FFMA R0, R13, R16, RZ ;  /* 0x000000100d007223 */ /* 0x000fc800000000ff */
[----:B------:R-:W-:-:S04]  /*06f0*/  FFMA R3, -R11, R0, R16 ;  /* 0x000000000b037223 */ /* 0x000fc80000000110 */
[----:B------:R-:W-:Y:S01]  /*0700*/  FFMA R13, R13, R3, R0 ;  /* 0x000000030d0d7223 */ /* 0x000fe20000000000 */
[----:B-1----:R-:W-:Y:S06]  /*0710*/  @!P0 BRA `(.L_x_12) ;  /* 0x0000000000148947 */ /* 0x002fec0003800000 */
[----:B------:R-:W-:Y:S02]  /*0720*/  MOV R0, R16 ;  /* 0x0000001000007202 */ /* 0x000fe40000000f00 */
[----:B------:R-:W-:Y:S02]  /*0730*/  MOV R9, R11 ;  /* 0x0000000b00097202 */ /* 0x000fe40000000f00 */
[----:B------:R-:W-:-:S07]  /*0740*/  MOV R3, 0x760 ;  /* 0x0000076000037802 */ /* 0x000fce0000000f00 */
[----:B------:R-:W-:Y:S05]  /*0750*/  CALL.REL.NOINC `($__internal_0_$__cuda_sm3x_div_rn_noftz_f32_slowpath) ;  /* 0x0000002400787944 */ /* 0x000fea0003c00000 */
[----:B------:R-:W-:-:S07]  /*0760*/  MOV R13, R0 ;  /* 0x00000000000d7202 */ /* 0x000fce0000000f00 */
.L_x_12:
[----:B------:R-:W-:Y:S05]  /*0770*/  BSYNC.RECONVERGENT B3 ;  /* 0x0000000000037941 */ /* 0x000fea0003800200 */
.L_x_11:
[----:B------:R-:W-:-:S05]  /*0780*/  HFMA2 R5, -RZ, RZ, 0, 4.76837158203125e-07 ;  /* 0x00000008ff057431 */ /* 0x000fca00000001ff */
[----:B------:R-:W-:-:S05]  /*0790*/  IMAD.WIDE R4, R24, R5, UR14 ;  /* 0x0000000e18047e25 */ /* 0x000fca000f8e0205 */
[----:B------:R0:W-:Y:S02]  /*07a0*/  STG.E.64 desc[UR16][R4.64], R12 ;  /* 0x0000000c04007986 */ /* 0x0001e4000c101b10 */
.L_x_8:
[----:B------:R-:W-:Y:S05]  /*07b0*/  BSYNC.RECONVERGENT B2 ;  /* 0x0000000000027941 */ /* 0x000fea0003800200 */
.L_x_7:
[----:B------:R-:W-:Y:S01]  /*07c0*/  IADD3 R25, PT, PT, R24, 0x80, RZ ;  /* 0x0000008018197810 */ /* 0x000fe20007ffe0ff */
[----:B------:R-:W-:Y:S03]  /*07d0*/  BSSY.RECONVERGENT B2, `(.L_x_13) ;  /* 0x000002c000027945 */ /* 0x000fe60003800200 */
[----:B------:R-:W-:-:S13]  /*07e0*/  ISETP.GE.AND P0, PT, R25, UR10, PT ;  /* 0x0000000a19007c0c */ /* 0x000fda000bf06270 */
[----:B------:R-:W-:Y:S05]  /*07f0*/  @P0 BRA `(.L_x_14) ;  /* 0x0000000000a40947 */ /* 0x000fea0003800000 */
[----:B------:R-:W-:-:S04]  /*0800*/  IMAD.WIDE R16, R25, 0x8, R22 ;  /* 0x0000000819107825 */ /* 0x000fc800078e0216 */
[----:B------:R-:W-:Y:S02]  /*0810*/  IMAD.WIDE R14, R25, 0x8, R18 ;  /* 0x00000008190e7825 */ /* 0x000fe400078e0212 */
[----:B------:R-:W2:Y:S04]  /*0820*/  LDG.E.64 R16, desc[UR16][R16.64] ;  /* 0x0000001010107981 */ /* 0x000ea8000c1e1b00 */
[----:B------:R-:W2:Y:S01]  /*0830*/  LDG.E.64 R14, desc[UR16][R14.64] ;  /* 0x000000100e0e7981 */ /* 0x000ea2000c1e1b00 */
[----:B0-----:R-:W0:Y:S01]  /*0840*/  MUFU.RCP R12, R11 ;  /* 0x0000000b000c7308 */ /* 0x001e220000001000 */
        /* <DEDUP_REMOVED lines=11> */
[----:B------:R-:W-:Y:S02]  /*0900*/  MOV R9, R11 ;  /* 0x0000000b00097202 */ /* 0x000fe40000000f00 */
[----:B------:R-:W-:-:S07]  /*0910*/  MOV R3, 0x930 ;  /* 0x0000093000037802 */ /* 0x000fce0000000f00 */
[----:B------:R-:W-:Y:S05]  /*0920*/  CALL.REL.NOINC `($__internal_0_$__cuda_sm3x_div_rn_noftz_f32_slowpath) ;  /* 0x0000002400047944 */ /* 0x000fea0003c00000 */
[----:B------:R-:W-:-:S07]  /*0930*/  MOV R12, R0 ;  /* 0x00000000000c7202 */ /* 0x000fce0000000f00 */
.L_x_16:
[----:B------:R-:W-:Y:S05]  /*0940*/  BSYNC.RECONVERGENT B3 ;  /* 0x0000000000037941 */ /* 0x000fea0003800200 */
.L_x_15:
        /* <DEDUP_REMOVED lines=11> */
[----:B------:R-:W-:Y:S01]  /*0a00*/  IMAD.MOV.U32 R0, RZ, RZ, R16 ;  /* 0x000000ffff007224 */ /* 0x000fe200078e0010 */
[----:B------:R-:W-:Y:S02]  /*0a10*/  MOV R9, R11 ;  /* 0x0000000b00097202 */ /* 0x000fe40000000f00 */
[----:B------:R-:W-:-:S07]  /*0a20*/  MOV R3, 0xa40 ;  /* 0x00000a4000037802 */ /* 0x000fce0000000f00 */
[----:B------:R-:W-:Y:S05]  /*0a30*/  CALL.REL.NOINC `($__internal_0_$__cuda_sm3x_div_rn_noftz_f32_slowpath) ;  /* 0x0000002000c07944 */ /* 0x000fea0003c00000 */
[----:B------:R-:W-:-:S07]  /*0a40*/  MOV R13, R0 ;  /* 0x00000000000d7202 */ /* 0x000fce0000000f00 */
.L_x_18:
[----:B------:R-:W-:Y:S05]  /*0a50*/  BSYNC.RECONVERGENT B3 ;  /* 0x0000000000037941 */ /* 0x000fea0003800200 */
.L_x_17:
[----:B------:R-:W-:-:S05]  /*0a60*/  HFMA2 R4, -RZ, RZ, 0, 4.76837158203125e-07 ;  /* 0x00000008ff047431 */ /* 0x000fca00000001ff */
[----:B------:R-:W-:-:S05]  /*0a70*/  IMAD.WIDE R4, R25, R4, UR14 ;  /* 0x0000000e19047e25 */ /* 0x000fca000f8e0204 */
[----:B------:R1:W-:Y:S02]  /*0a80*/  STG.E.64 desc[UR16][R4.64], R12 ;  /* 0x0000000c04007986 */ /* 0x0003e4000c101b10 */
.L_x_14:
[----:B------:R-:W-:Y:S05]  /*0a90*/  BSYNC.RECONVERGENT B2 ;  /* 0x0000000000027941 */ /* 0x000fea0003800200 */
.L_x_13:
        /* <DEDUP_REMOVED lines=8> */
[----:B01----:R-:W0:Y:S01]  /*0b20*/  MUFU.RCP R12, R11 ;  /* 0x0000000b000c7308 */ /* 0x003e220000001000 */
        /* <DEDUP_REMOVED lines=15> */
.L_x_22:
[----:B------:R-:W-:Y:S05]  /*0c20*/  BSYNC.RECONVERGENT B3 ;  /* 0x0000000000037941 */ /* 0x000fea0003800200 */
.L_x_21:
        /* <DEDUP_REMOVED lines=16> */
.L_x_24:
[----:B------:R-:W-:Y:S05]  /*0d30*/  BSYNC.RECONVERGENT B3 ;  /* 0x0000000000037941 */ /* 0x000fea0003800200 */
.L_x_23:
[----:B------:R-:W-:-:S05]  /*0d40*/  HFMA2 R4, -RZ, RZ, 0, 4.76837158203125e-07 ;  /* 0x00000008ff047431 */ /* 0x000fca00000001ff */
[----:B------:R-:W-:-:S05]  /*0d50*/  IMAD.WIDE R4, R25, R4, UR14 ;  /* 0x0000000e19047e25 */ /* 0x000fca000f8e0204 */
[----:B------:R2:W-:Y:S02]  /*0d60*/  STG.E.64 desc[UR16][R4.64], R12 ;  /* 0x0000000c04007986 */ /* 0x0005e4000c101b10 */
.L_x_20:
[----:B------:R-:W-:Y:S05]  /*0d70*/  BSYNC.RECONVERGENT B2 ;  /* 0x0000000000027941 */ /* 0x000fea0003800200 */
.L_x_19:
[----:B------:R-:W-:Y:S01]  /*0d80*/  IADD3 R24, PT, PT, R24, 0x180, RZ ;  /* 0x0000018018187810 */ /* 0x000fe20007ffe0ff */
[----:B------:R-:W-:Y:S03]  /*0d90*/  BSSY.RECONVERGENT B2, `(.L_x_25) ;  /* 0x000002c000027945 */ /* 0x000fe60003800200 */
[----:B------:R-:W-:-:S13]  /*0da0*/  ISETP.GE.AND P0, PT, R24, UR10, PT ;  /* 0x0000000a18007c0c */ /* 0x000fda000bf06270 */
[----:B------:R-:W-:Y:S05]  /*0db0*/  @P0 BRA `(.L_x_26) ;  /* 0x0000000000a40947 */ /* 0x000fea0003800000 */
[----:B------:R-:W-:-:S04]  /*0dc0*/  IMAD.WIDE R16, R24, 0x8, R22 ;  /* 0x0000000818107825 */ /* 0x000fc800078e0216 */
[----:B------:R-:W-:Y:S02]  /*0dd0*/  IMAD.WIDE R14, R24, 0x8, R18 ;  /* 0x00000008180e7825 */ /* 0x000fe400078e0212 */
[----:B------:R-:W3:Y:S04]  /*0de0*/  LDG.E.64 R16, desc[UR16][R16.64] ;  /* 0x0000001010107981 */ /* 0x000ee8000c1e1b00 */
[----:B------:R-:W3:Y:S01]  /*0df0*/  LDG.E.64 R14, desc[UR16][R14.64] ;  /* 0x000000100e0e7981 */ /* 0x000ee2000c1e1b00 */
[----:B012---:R-:W0:Y:S01]  /*0e00*/  MUFU.RCP R12, R11 ;  /* 0x0000000b000c7308 */ /* 0x007e220000001000 */
[----:B------:R-:W-:Y:S01]  /*0e10*/  BSSY.RECONVERGENT B3, `(.L_x_27) ;  /* 0x000000f000037945 */ /* 0x000fe20003800200 */
[----:B0-----:R-:W-:-:S04]  /*0e20*/  FFMA R5, -R11, R12, 1 ;  /* 0x3f8000000b057423 */ /* 0x001fc8000000010c */
[----:B------:R-:W-:Y:S01]  /*0e30*/  FFMA R12, R12, R5, R12 ;  /* 0x000000050c0c7223 */ /* 0x000fe2000000000c */
[----:B---3--:R-:W-:-:S04]  /*0e40*/  FMUL R3, R17, R15 ;  /* 0x0000000f11037220 */ /* 0x008fc80000400000 */
        /* <DEDUP_REMOVED lines=11> */
.L_x_28:
[----:B------:R-:W-:Y:S05]  /*0f00*/  BSYNC.RECONVERGENT B3 ;  /* 0x0000000000037941 */ /* 0x000fea0003800200 */
.L_x_27:
        /* <DEDUP_REMOVED lines=16> */
.L_x_30:
[----:B------:R-:W-:Y:S05]  /*1010*/  BSYNC.RECONVERGENT B3 ;  /* 0x0000000000037941 */ /* 0x000fea0003800200 */
.L_x_29:
[----:B------:R-:W-:-:S05]  /*1020*/  HFMA2 R25, -RZ, RZ, 0, 4.76837158203125e-07 ;  /* 0x00000008ff197431 */ /* 0x000fca00000001ff */
[----:B------:R-:W-:-:S05]  /*1030*/  IMAD.WIDE R24, R24, R25, UR14 ;  /* 0x0000000e18187e25 */ /* 0x000fca000f8e0219 */
[----:B------:R3:W-:Y:S02]  /*1040*/  STG.E.64 desc[UR16][R24.64], R12 ;  /* 0x0000000c18007986 */ /* 0x0007e4000c101b10 */
.L_x_26:
[----:B------:R-:W-:Y:S05]  /*1050*/  BSYNC.RECONVERGENT B2 ;  /* 0x0000000000027941 */ /* 0x000fea0003800200 */
.L_x_25:
[----:B------:R-:W-:-:S04]  /*1060*/  IADD3 R21, PT, PT, R21, 0x4, RZ ;  /* 0x0000000415157810 */ /* 0x000fc80007ffe0ff */
[----:B------:R-:W-:-:S13]  /*1070*/  ISETP.NE.AND P0, PT, R21, R20, PT ;  /* 0x000000141500720c */ /* 0x000fda0003f05270 */
[----:B------:R-:W-:Y:S05]  /*1080*/  @P0 BRA `(.L_x_31) ;  /* 0xfffffff400180947 */ /* 0x000fea000383ffff */
.L_x_6:
[----:B------:R-:W-:-:S13]  /*1090*/  ISETP.NE.AND P0, PT, RZ, UR4, PT ;  /* 0x00000004ff007c0c */ /* 0x000fda000bf05270 */
[----:B------:R-:W-:Y:S05]  /*10a0*/  @!P0 EXIT ;  /* 0x000000000000894d */ /* 0x000fea0003800000 */
[----:B------:R-:W-:-:S09]  /*10b0*/  UISETP.NE.AND UP0, UPT, UR4, 0x1, UPT ;  /* 0x000000010400788c */ /* 0x000fd2000bf05270 */
[----:B------:R-:W-:Y:S05]  /*10c0*/  BRA.U !UP0, `(.L_x_32) ;  /* 0x0000000508747547 */ /* 0x000fea000b800000 */
[----:B------:R-:W-:Y:S01]  /*10d0*/  LEA R21, R20, R2, 0x7 ;  /* 0x0000000214157211 */ /* 0x000fe200078e38ff */
[----:B------:R-:W-:Y:S03]  /*10e0*/  BSSY.RECONVERGENT B2, `(.L_x_33) ;  /* 0x000002c000027945 */ /* 0x000fe60003800200 */
[----:B------:R-:W-:-:S13]  /*10f0*/  ISETP.GE.AND P0, PT, R21, UR10, PT ;  /* 0x0000000a15007c0c */ /* 0x000fda000bf06270 */
[----:B------:R-:W-:Y:S05]  /*1100*/  @P0 BRA `(.L_x_34) ;  /* 0x0000000000a40947 */ /* 0x000fea0003800000 */
[----:B------:R-:W-:-:S04]  /*1110*/  IMAD.WIDE R16, R21, 0x8, R22 ;  /* 0x0000000815107825 */ /* 0x000fc800078e0216 */
[----:B------:R-:W-:Y:S02]  /*1120*/  IMAD.WIDE R14, R21, 0x8, R18 ;  /* 0x00000008150e7825 */ /* 0x000fe400078e0212 */
[----:B------:R-:W4:Y:S04]  /*1130*/  LDG.E.64 R16, desc[UR16][R16.64] ;  /* 0x0000001010107981 */ /* 0x000f28000c1e1b00 */
[----:B------:R-:W4:Y:S01]  /*1140*/  LDG.E.64 R14, desc[UR16][R14.64] ;  /* 0x000000100e0e7981 */ /* 0x000f22000c1e1b00 */
[----:B0123--:R-:W0:Y:S01]  /*1150*/  MUFU.RCP R12, R11 ;  /* 0x0000000b000c7308 */ /* 0x00fe220000001000 */
[----:B------:R-:W-:Y:S01]  /*1160*/  BSSY.RECONVERGENT B3, `(.L_x_35) ;  /* 0x000000f000037945 */ /* 0x000fe20003800200 */
[----:B0-----:R-:W-:-:S04]  /*1170*/  FFMA R5, -R11, R12, 1 ;  /* 0x3f8000000b057423 */ /* 0x001fc8000000010c */
[----:B------:R-:W-:Y:S01]  /*1180*/  FFMA R12, R12, R5, R12 ;  /* 0x000000050c0c7223 */ /* 0x000fe2000000000c */
[----:B----4-:R-:W-:-:S04]  /*1190*/  FMUL R3, R17, R15 ;  /* 0x0000000f11037220 */ /* 0x010fc80000400000 */
        /* <DEDUP_REMOVED lines=10> */
[----:B------:R-:W-:-:S07]  /*1240*/  IMAD.MOV.U32 R12, RZ, RZ, R0 ;  /* 0x000000ffff0c7224 */ /* 0x000fce00078e0000 */
.L_x_36:
[----:B------:R-:W-:Y:S05]  /*1250*/  BSYNC.RECONVERGENT B3 ;  /* 0x0000000000037941 */ /* 0x000fea0003800200 */
.L_x_35:
        /* <DEDUP_REMOVED lines=16> */
.L_x_38:
[----:B------:R-:W-:Y:S05]  /*1360*/  BSYNC.RECONVERGENT B3 ;  /* 0x0000000000037941 */ /* 0x000fea0003800200 */
.L_x_37:
[----:B------:R-:W-:-:S05]  /*1370*/  HFMA2 R4, -RZ, RZ, 0, 4.76837158203125e-07 ;  /* 0x00000008ff047431 */ /* 0x000fca00000001ff */
[----:B------:R-:W-:-:S05]  /*1380*/  IMAD.WIDE R4, R21, R4, UR14 ;  /* 0x0000000e15047e25 */ /* 0x000fca000f8e0204 */
[----:B------:R4:W-:Y:S02]  /*1390*/  STG.E.64 desc[UR16][R4.64], R12 ;  /* 0x0000000c04007986 */ /* 0x0009e4000c101b10 */
.L_x_34:
[----:B------:R-:W-:Y:S05]  /*13a0*/  BSYNC.RECONVERGENT B2 ;  /* 0x0000000000027941 */ /* 0x000fea0003800200 */
.L_x_33:
[----:B------:R-:W-:Y:S01]  /*13b0*/  IADD3 R21, PT, PT, R21, 0x80, RZ ;  /* 0x0000008015157810 */ /* 0x000fe20007ffe0ff */
[----:B------:R-:W-:Y:S03]  /*13c0*/  BSSY.RECONVERGENT B2, `(.L_x_39) ;  /* 0x000002c000027945 */ /* 0x000fe60003800200 */
[----:B------:R-:W-:-:S13]  /*13d0*/  ISETP.GE.AND P0, PT, R21, UR10, PT ;  /* 0x0000000a15007c0c */ /* 0x000fda000bf06270 */
[----:B------:R-:W-:Y:S05]  /*13e0*/  @P0 BRA `(.L_x_40) ;  /* 0x0000000000a40947 */ /* 0x000fea0003800000 */
[----:B------:R-:W-:-:S04]  /*13f0*/  IMAD.WIDE R16, R21, 0x8, R22 ;  /* 0x0000000815107825 */ /* 0x000fc800078e0216 */
[----:B------:R-:W-:Y:S02]  /*1400*/  IMAD.WIDE R14, R21, 0x8, R18 ;  /* 0x00000008150e7825 */ /* 0x000fe400078e0212 */
[----:B------:R-:W5:Y:S04]  /*1410*/  LDG.E.64 R16, desc[UR16][R16.64] ;  /* 0x0000001010107981 */ /* 0x000f68000c1e1b00 */
[----:B------:R-:W5:Y:S01]  /*1420*/  LDG.E.64 R14, desc[UR16][R14.64] ;  /* 0x000000100e0e7981 */ /* 0x000f62000c1e1b00 */
[----:B01234-:R-:W0:Y:S01]  /*1430*/  MUFU.RCP R12, R11 ;  /* 0x0000000b000c7308 */ /* 0x01fe220000001000 */
[----:B------:R-:W-:Y:S01]  /*1440*/  BSSY.RECONVERGENT B3, `(.L_x_41) ;  /* 0x000000f000037945 */ /* 0x000fe20003800200 */
[----:B0-----:R-:W-:-:S04]  /*1450*/  FFMA R5, -R11, R12, 1 ;  /* 0x3f8000000b057423 */ /* 0x001fc8000000010c */
[----:B------:R-:W-:Y:S01]  /*1460*/  FFMA R12, R12, R5, R12 ;  /* 0x000000050c0c7223 */ /* 0x000fe2000000000c */
[----:B-----5:R-:W-:-:S04]  /*1470*/  FMUL R3, R17, R15 ;  /* 0x0000000f11037220 */ /* 0x020fc80000400000 */
        /* <DEDUP_REMOVED lines=11> */
.L_x_42:
[----:B------:R-:W-:Y:S05]  /*1530*/  BSYNC.RECONVERGENT B3 ;  /* 0x0000000000037941 */ /* 0x000fea0003800200 */
.L_x_41:
        /* <DEDUP_REMOVED lines=16> */
.L_x_44:
[----:B------:R-:W-:Y:S05]  /*1640*/  BSYNC.RECONVERGENT B3 ;  /* 0x0000000000037941 */ /* 0x000fea0003800200 */
.L_x_43:
[----:B------:R-:W-:-:S05]  /*1650*/  HFMA2 R4, -RZ, RZ, 0, 4.76837158203125e-07 ;  /* 0x00000008ff047431 */ /* 0x000fca00000001ff */
[----:B------:R-:W-:-:S05]  /*1660*/  IMAD.WIDE R4, R21, R4, UR14 ;  /* 0x0000000e15047e25 */ /* 0x000fca000f8e0204 */
[----:B------:R0:W-:Y:S02]  /*1670*/  STG.E.64 desc[UR16][R4.64], R12 ;  /* 0x0000000c04007986 */ /* 0x0001e4000c101b10 */
.L_x_40:
[----:B------:R-:W-:Y:S05]  /*1680*/  BSYNC.RECONVERGENT B2 ;  /* 0x0000000000027941 */ /* 0x000fea0003800200 */
.L_x_39:
[----:B------:R-:W-:-:S07]  /*1690*/  IADD3 R20, PT, PT, R20, 0x2, RZ ;  /* 0x0000000214147810 */ /* 0x000fce0007ffe0ff */
.L_x_32:
[----:B------:R-:W5:Y:S02]  /*16a0*/  LDC R0, c[0x0][0x388] ;  /* 0x0000e200ff007b82 */ /* 0x000f640000000800 */
[----:B-----5:R-:W-:-:S04]  /*16b0*/  LOP3.LUT R0, R0, 0x1, RZ, 0xc0, !PT ;  /* 0x0000000100007812 */ /* 0x020fc800078ec0ff */
[----:B------:R-:W-:-:S13]  /*16c0*/  ISETP.NE.U32.AND P0, PT, R0, 0x1, PT ;  /* 0x000000010000780c */ /* 0x000fda0003f05070 */
[----:B------:R-:W-:Y:S05]  /*16d0*/  @P0 EXIT ;  /* 0x000000000000094d */ /* 0x000fea0003800000 */
[----:B------:R-:W-:-:S04]  /*16e0*/  LEA R20, R20, R2, 0x7 ;  /* 0x0000000214147211 */ /* 0x000fc800078e38ff */
[----:B------:R-:W-:-:S13]  /*16f0*/  ISETP.GE.AND P0, PT, R20, UR10, PT ;  /* 0x0000000a14007c0c */ /* 0x000fda000bf06270 */
[----:B------:R-:W-:Y:S05]  /*1700*/  @P0 EXIT ;  /* 0x000000000000094d */ /* 0x000fea0003800000 */
[----:B------:R-:W-:-:S04]  /*1710*/  IMAD.WIDE R14, R20, 0x8, R22 ;  /* 0x00000008140e7825 */ /* 0x000fc800078e0216 */
[----:B01234-:R-:W-:Y:S02]  /*1720*/  IMAD.WIDE R12, R20, 0x8, R18 ;  /* 0x00000008140c7825 */ /* 0x01ffe400078e0212 */
        /* <DEDUP_REMOVED lines=18> */
.L_x_46:
[----:B------:R-:W-:Y:S05]  /*1850*/  BSYNC.RECONVERGENT B2 ;  /* 0x0000000000027941 */ /* 0x000fea0003800200 */
.L_x_45:
        /* <DEDUP_REMOVED lines=16> */
.L_x_48:
[----:B------:R-:W-:Y:S05]  /*1960*/  BSYNC.RECONVERGENT B2 ;  /* 0x0000000000027941 */ /* 0x000fea0003800200 */
.L_x_47:
[----:B------:R-:W-:-:S05]  /*1970*/  HFMA2 R21, -RZ, RZ, 0, 4.76837158203125e-07 ;  /* 0x00000008ff157431 */ /* 0x000fca00000001ff */
[----:B------:R-:W-:-:S05]  /*1980*/  IMAD.WIDE R20, R20, R21, UR14 ;  /* 0x0000000e14147e25 */ /* 0x000fca000f8e0215 */
[----:B------:R-:W-:Y:S01]  /*1990*/  STG.E.64 desc[UR16][R20.64], R2 ;  /* 0x0000000214007986 */ /* 0x000fe2000c101b10 */
[----:B------:R-:W-:Y:S05]  /*19a0*/  EXIT ;  /* 0x000000000000794d */ /* 0x000fea0003800000 */
.L_x_5:
[----:B------:R-:W-:-:S06]  /*19b0*/  UISETP.GE.AND UP0, UPT, UR18, 0x1, UPT ;  /* 0x000000011200788c */ /* 0x000fcc000bf06270 */
[----:B------:R-:W-:-:S13]  /*19c0*/  PLOP3.LUT P0, PT, PT, PT, UP0, 0x80, 0x8 ;  /* 0x000000000008781c */ /* 0x000fda0003f0f008 */
[----:B------:R-:W-:Y:S05]  /*19d0*/  @!P0 EXIT ;  /* 0x000000000000894d */ /* 0x000fea0003800000 */
[----:B------:R-:W0:Y:S01]  /*19e0*/  LDCU UR8, c[0x0][0x38c] ;  /* 0x00007180ff0877ac */ /* 0x000e220008000800 */
[----:B------:R-:W-:Y:S01]  /*19f0*/  MOV R20, RZ ;  /* 0x000000ff00147202 */ /* 0x000fe20000000f00 */
[----:B------:R-:W-:Y:S02]  /*1a00*/  UISETP.GE.U32.AND UP0, UPT, UR18, 0x4, UPT ;  /* 0x000000041200788c */ /* 0x000fe4000bf06070 */
[----:B------:R-:W-:Y:S01]  /*1a10*/  ULOP3.LUT UR19, UR18, 0x3, URZ, 0xc0, !UPT ;  /* 0x0000000312137892 */ /* 0x000fe2000f8ec0ff */
[----:B0-----:R-:W-:-:S06]  /*1a20*/  I2FP.F32.S32 R11, UR8 ;  /* 0x00000008000b7c45 */ /* 0x001fcc0008201400 */
[----:B------:R-:W-:Y:S05]  /*1a30*/  BRA.U !UP0, `(.L_x_49) ;  /* 0x0000000908b47547 */ /* 0x000fea000b800000 */
[----:B------:R-:W-:Y:S01]  /*1a40*/  UIADD3 UR9, UP0, UPT, UR9, 0x800, URZ ;  /* 0x0000080009097890 */ /* 0x000fe2000ff1e0ff */
[----:B------:R-:W-:Y:S01]  /*1a50*/  MOV R21, R2 ;  /* 0x0000000200157202 */ /* 0x000fe20000000f00 */
[----:B------:R-:W-:Y:S02]  /*1a60*/  ULOP3.LUT UR20, UR18, 0x7ffffffc, URZ, 0xc0, !UPT ;  /* 0x7ffffffc12147892 */ /* 0x000fe4000f8ec0ff */
[----:B------:R-:W-:Y:S02]  /*1a70*/  UIADD3 UR8, UP1, UPT, UR9, UR6, URZ ;  /* 0x0000000609087290 */ /* 0x000fe4000ff3e0ff */
[----:B------:R-:W-:Y:S02]  /*1a80*/  UIADD3.X UR10, UPT, UPT, URZ, UR11, URZ, UP0, !UPT ;  /* 0x0000000bff0a7290 */ /* 0x000fe400087fe4ff */
[----:B------:R-:W-:Y:S01]  /*1a90*/  UIADD3 UR4, UP2, UPT, UR9, UR4, URZ ;  /* 0x0000000409047290 */ /* 0x000fe2000ff5e0ff */
[----:B------:R-:W-:Y:S01]  /*1aa0*/  IMAD.U32 R20, RZ, RZ, UR20 ;  /* 0x00000014ff147e24 */ /* 0x000fe2000f8e00ff */
[----:B------:R-:W-:-:S02]  /*1ab0*/  UIADD3 UR6, UP0, UPT, UR9, UR12, URZ ;  /* 0x0000000c09067290 */ /* 0x000fc4000ff1e0ff */
[----:B------:R-:W-:Y:S02]  /*1ac0*/  UIADD3.X UR9, UPT, UPT, UR10, UR7, URZ, UP1, !UPT ;  /* 0x000000070a097290 */ /* 0x000fe40008ffe4ff */
[----:B------:R-:W-:Y:S02]  /*1ad0*/  UIADD3.X UR5, UPT, UPT, UR10, UR5, URZ, UP2, !UPT ;  /* 0x000000050a057290 */ /* 0x000fe400097fe4ff */
[----:B------:R-:W-:Y:S02]  /*1ae0*/  UIADD3.X UR7, UPT, UPT, UR10, UR13, URZ, UP0, !UPT ;  /* 0x0000000d0a077290 */ /* 0x000fe400087fe4ff */
[----:B------:R-:W-:-:S12]  /*1af0*/  UIADD3 UR10, UPT, UPT, -UR20, URZ, URZ ;  /* 0x000000ff140a7290 */ /* 0x000fd8000fffe1ff */
.L_x_66:
[----:B------:R-:W-:Y:S02]  /*1b00*/  MOV R28, UR8 ;  /* 0x00000008001c7c02 */ /* 0x000fe40008000f00 */
[----:B------:R-:W-:Y:S02]  /*1b10*/  MOV R29, UR9 ;  /* 0x00000009001d7c02 */ /* 0x000fe40008000f00 */
[----:B------:R-:W-:Y:S02]  /*1b20*/  MOV R26, UR6 ;  /* 0x00000006001a7c02 */ /* 0x000fe40008000f00 */
[----:B------:R-:W-:Y:S01]  /*1b30*/  MOV R27, UR7 ;  /* 0x00000007001b7c02 */ /* 0x000fe20008000f00 */
[----:B------:R-:W-:-:S04]  /*1b40*/  IMAD.WIDE R28, R21, 0x8, R28 ;  /* 0x00000008151c7825 */ /* 0x000fc800078e021c */
[----:B------:R-:W-:Y:S01]  /*1b50*/  IMAD.WIDE R26, R21, 0x8, R26 ;  /* 0x00000008151a7825 */ /* 0x000fe200078e021a */
[----:B------:R-:W2:Y:S04]  /*1b60*/  LDG.E.64 R16, desc[UR16][R28.64+-0x800] ;  /* 0xfff800101c107981 */ /* 0x000ea8000c1e1b00 */
[----:B------:R-:W2:Y:S01]  /*1b70*/  LDG.E.64 R14, desc[UR16][R26.64+-0x800] ;  /* 0xfff800101a0e7981 */ /* 0x000ea2000c1e1b00 */
[----:B------:R-:W0:Y:S01]  /*1b80*/  MUFU.RCP R12, R11 ;  /* 0x0000000b000c7308 */ /* 0x000e220000001000 */
[----:B------:R-:W-:Y:S01]  /*1b90*/  MOV R24, UR4 ;  /* 0x0000000400187c02 */ /* 0x000fe20008000f00 */
[----:B------:R-:W-:Y:S01]  /*1ba0*/  BSSY.RECONVERGENT B2, `(.L_x_50) ;  /* 0x0000011000027945 */ /* 0x000fe20003800200 */
[----:B------:R-:W-:-:S03]  /*1bb0*/  MOV R25, UR5 ;  /* 0x0000000500197c02 */ /* 0x000fc60008000f00 */
[----:B------:R-:W-:-:S04]  /*1bc0*/  IMAD.WIDE R24, R21, 0x8, R24 ;  /* 0x0000000815187825 */ /* 0x000fc800078e0218 */
        /* <DEDUP_REMOVED lines=14> */
.L_x_51:
[----:B------:R-:W-:Y:S05]  /*1cb0*/  BSYNC.RECONVERGENT B2 ;  /* 0x0000000000027941 */ /* 0x000fea0003800200 */
.L_x_50:
        /* <DEDUP_REMOVED lines=16> */
.L_x_53:
[----:B------:R-:W-:Y:S05]  /*1dc0*/  BSYNC.RECONVERGENT B2 ;  /* 0x0000000000027941 */ /* 0x000fea0003800200 */
.L_x_52:
[----:B------:R0:W-:Y:S04]  /*1dd0*/  STG.E.64 desc[UR16][R24.64+-0x800], R12 ;  /* 0xfff8000c18007986 */ /* 0x0001e8000c101b10 */
[----:B------:R-:W2:Y:S04]  /*1de0*/  LDG.E.64 R16, desc[UR16][R28.64+-0x400] ;  /* 0xfffc00101c107981 */ /* 0x000ea8000c1e1b00 */
[----:B------:R-:W2:Y:S01]  /*1df0*/  LDG.E.64 R14, desc[UR16][R26.64+-0x400] ;  /* 0xfffc00101a0e7981 */ /* 0x000ea2000c1e1b00 */
[----:B------:R-:W1:Y:S01]  /*1e00*/  MUFU.RCP R0, R11 ;  /* 0x0000000b00007308 */ /* 0x000e620000001000 */
[----:B------:R-:W-:Y:S01]  /*1e10*/  BSSY.RECONVERGENT B2, `(.L_x_54) ;  /* 0x000000f000027945 */ /* 0x000fe20003800200 */
[----:B-1----:R-:W-:-:S04]  /*1e20*/  FFMA R5, -R11, R0, 1 ;  /* 0x3f8000000b057423 */ /* 0x002fc80000000100 */
[----:B------:R-:W-:Y:S01]  /*1e30*/  FFMA R0, R0, R5, R0 ;  /* 0x0000000500007223 */ /* 0x000fe20000000000 */
[----:B--2---:R-:W-:-:S04]  /*1e40*/  FMUL R3, R17, R15 ;  /* 0x0000000f11037220 */ /* 0x004fc80000400000 */
[----:B------:R-:W-:-:S04]  /*1e50*/  FFMA R6, R16, R14, -R3 ;  /* 0x0000000e10067223 */ /* 0x000fc80000000803 */
[----:B------:R-:W1:Y:S01]  /*1e60*/  FCHK P0, R6, R11 ;  /* 0x0000000b06007302 */ /* 0x000e620000000000 */
[----:B------:R-:W-:-:S04]  /*1e70*/  FFMA R3, R0, R6, RZ ;  /* 0x0000000600037223 */ /* 0x000fc800000000ff */
[----:B------:R-:W-:-:S04]  /*1e80*/  FFMA R4, -R11, R3, R6 ;  /* 0x000000030b047223 */ /* 0x000fc80000000106 */
[----:B0-----:R-:W-:Y:S01]  /*1e90*/  FFMA R12, R0, R4, R3 ;  /* 0x00000004000c7223 */ /* 0x001fe20000000003 */
[----:B-1----:R-:W-:Y:S06]  /*1ea0*/  @!P0 BRA `(.L_x_55) ;  /* 0x0000000000148947 */ /* 0x002fec0003800000 */
[----:B------:R-:W-:Y:S02]  /*1eb0*/  MOV R0, R6 ;  /* 0x0000000600007202 */ /* 0x000fe40000000f00 */
[----:B------:R-:W-:Y:S02]  /*1ec0*/  MOV R9, R11 ;  /* 0x0000000b00097202 */ /* 0x000fe40000000f00 */
[----:B------:R-:W-:-:S07]  /*1ed0*/  MOV R3, 0x1ef0 ;  /* 0x00001ef000037802 */ /* 0x000fce0000000f00 */
[----:B------:R-:W-:Y:S05]  /*1ee0*/  CALL.REL.NOINC `($__internal_0_$__cuda_sm3x_div_rn_noftz_f32_slowpath) ;  /* 0x0000000c00947944 */ /* 0x000fea0003c00000 */
[----:B------:R-:W-:-:S07]  /*1ef0*/  MOV R12, R0 ;  /* 0x00000000000c7202 */ /* 0x000fce0000000f00 */
.L_x_55:
[----:B------:R-:W-:Y:S05]  /*1f00*/  BSYNC.RECONVERGENT B2 ;  /* 0x0000000000027941 */ /* 0x000fea0003800200 */
.L_x_54:
        /* <DEDUP_REMOVED lines=16> */
.L_x_57:
[----:B------:R-:W-:Y:S05]  /*2010*/  BSYNC.RECONVERGENT B2 ;  /* 0x0000000000027941 */ /* 0x000fea0003800200 */
.L_x_56:
        /* <DEDUP_REMOVED lines=19> */
.L_x_59:
[----:B------:R-:W-:Y:S05]  /*2150*/  BSYNC.RECONVERGENT B2 ;  /* 0x0000000000027941 */ /* 0x000fea0003800200 */
.L_x_58:
        /* <DEDUP_REMOVED lines=15> */
[----:B------:R-:W-:-:S07]  /*2250*/  IMAD.MOV.U32 R13, RZ, RZ, R0 ;  /* 0x000000ffff0d7224 */ /* 0x000fce00078e0000 */
.L_x_61:
[----:B------:R-:W-:Y:S05]  /*2260*/  BSYNC.RECONVERGENT B2 ;  /* 0x0000000000027941 */ /* 0x000fea0003800200 */
.L_x_60:
        /* <DEDUP_REMOVED lines=19> */
.L_x_63:
[----:B------:R-:W-:Y:S05]  /*23a0*/  BSYNC.RECONVERGENT B2 ;  /* 0x0000000000027941 */ /* 0x000fea0003800200 */
.L_x_62:
        /* <DEDUP_REMOVED lines=16> */
.L_x_65:
[----:B------:R-:W-:Y:S05]  /*24b0*/  BSYNC.RECONVERGENT B2 ;  /* 0x0000000000027941 */ /* 0x000fea0003800200 */
.L_x_64:
[----:B------:R0:W-:Y:S01]  /*24c0*/  STG.E.64 desc[UR16][R24.64+0x400], R12 ;  /* 0x0004000c18007986 */ /* 0x0001e2000c101b10 */
[----:B------:R-:W-:Y:S01]  /*24d0*/  UIADD3 UR10, UPT, UPT, UR10, 0x4, URZ ;  /* 0x000000040a0a7890 */ /* 0x000fe2000fffe0ff */
[----:B------:R-:W-:-:S03]  /*24e0*/  IADD3 R21, PT, PT, R21, 0x200, RZ ;  /* 0x0000020015157810 */ /* 0x000fc60007ffe0ff */
[----:B------:R-:W-:-:S09]  /*24f0*/  UISETP.NE.AND UP0, UPT, UR10, URZ, UPT ;  /* 0x000000ff0a00728c */ /* 0x000fd2000bf05270 */
[----:B0-----:R-:W-:Y:S05]  /*2500*/  BRA.U UP0, `(.L_x_66) ;  /* 0xfffffff5007c7547 */ /* 0x001fea000b83ffff */
.L_x_49:
[----:B------:R-:W-:-:S13]  /*2510*/  ISETP.NE.AND P0, PT, RZ, UR19, PT ;  /* 0x00000013ff007c0c */ /* 0x000fda000bf05270 */
[----:B------:R-:W-:Y:S05]  /*2520*/  @!P0 EXIT ;  /* 0x000000000000894d */ /* 0x000fea0003800000 */
[----:B------:R-:W-:-:S09]  /*2530*/  UISETP.NE.AND UP0, UPT, UR19, 0x1, UPT ;  /* 0x000000011300788c */ /* 0x000fd2000bf05270 */
[----:B------:R-:W-:Y:S05]  /*2540*/  BRA.U !UP0, `(.L_x_67) ;  /* 0x0000000508407547 */ /* 0x000fea000b800000 */
[----:B------:R-:W-:-:S05]  /*2550*/  LEA R21, R20, R2, 0x7 ;  /* 0x0000000214157211 */ /* 0x000fca00078e38ff */
[----:B------:R-:W-:-:S04]  /*2560*/  IMAD.WIDE R28, R21, 0x8, R22 ;  /* 0x00000008151c7825 */ /* 0x000fc800078e0216 */
[----:B------:R-:W-:Y:S01]  /*2570*/  IMAD.WIDE R24, R21, 0x8, R18 ;  /* 0x0000000815187825 */ /* 0x000fe200078e0212 */
        /* <DEDUP_REMOVED lines=18> */
.L_x_69:
[----:B------:R-:W-:Y:S05]  /*26a0*/  BSYNC.RECONVERGENT B2 ;  /* 0x0000000000027941 */ /* 0x000fea0003800200 */
.L_x_68:
        /* <DEDUP_REMOVED lines=16> */
.L_x_71:
[----:B------:R-:W-:Y:S05]  /*27b0*/  BSYNC.RECONVERGENT B2 ;  /* 0x0000000000027941 */ /* 0x000fea0003800200 */
.L_x_70:
[----:B------:R-:W-:-:S05]  /*27c0*/  HFMA2 R26, -RZ, RZ, 0, 4.76837158203125e-07 ;  /* 0x00000008ff1a7431 */ /* 0x000fca00000001ff */
[----:B------:R-:W-:-:S05]  /*27d0*/  IMAD.WIDE R26, R21, R26, UR14 ;  /* 0x0000000e151a7e25 */ /* 0x000fca000f8e021a */
        /* <DEDUP_REMOVED lines=19> */
.L_x_73:
[----:B------:R-:W-:Y:S05]  /*2910*/  BSYNC.RECONVERGENT B2 ;  /* 0x0000000000027941 */ /* 0x000fea0003800200 */
.L_x_72:
        /* <DEDUP_REMOVED lines=16> */
.L_x_75:
[----:B------:R-:W-:Y:S05]  /*2a20*/  BSYNC.RECONVERGENT B2 ;  /* 0x0000000000027941 */ /* 0x000fea0003800200 */
.L_x_74:
[----:B------:R0:W-:Y:S01]  /*2a30*/  STG.E.64 desc[UR16][R26.64+0x400], R12 ;  /* 0x0004000c1a007986 */ /* 0x0001e2000c101b10 */
[----:B------:R-:W-:-:S07]  /*2a40*/  IADD3 R20, PT, PT, R20, 0x2, RZ ;  /* 0x0000000214147810 */ /* 0x000fce0007ffe0ff */
.L_x_67:
[----:B------:R-:W1:Y:S02]  /*2a50*/  LDC R0, c[0x0][0x388] ;  /* 0x0000e200ff007b82 */ /* 0x000e640000000800 */
[----:B-1----:R-:W-:-:S04]  /*2a60*/  LOP3.LUT R0, R0, 0x1, RZ, 0xc0, !PT ;  /* 0x0000000100007812 */ /* 0x002fc800078ec0ff */
[----:B------:R-:W-:-:S13]  /*2a70*/  ISETP.NE.U32.AND P0, PT, R0, 0x1, PT ;  /* 0x000000010000780c */ /* 0x000fda0003f05070 */
[----:B------:R-:W-:Y:S05]  /*2a80*/  @P0 EXIT ;  /* 0x000000000000094d */ /* 0x000fea0003800000 */
[----:B------:R-:W-:-:S05]  /*2a90*/  LEA R20, R20, R2, 0x7 ;  /* 0x0000000214147211 */ /* 0x000fca00078e38ff */
[----:B------:R-:W-:-:S04]  /*2aa0*/  IMAD.WIDE R14, R20, 0x8, R22 ;  /* 0x00000008140e7825 */ /* 0x000fc800078e0216 */
[----:B0-----:R-:W-:Y:S02]  /*2ab0*/  IMAD.WIDE R12, R20, 0x8, R18 ;  /* 0x00000008140c7825 */ /* 0x001fe400078e0212 */
        /* <DEDUP_REMOVED lines=13> */
[----:B------:R-:W-:Y:S01]  /*2b90*/  IMAD.MOV.U32 R0, RZ, RZ, R4 ;  /* 0x000000ffff007224 */ /* 0x000fe200078e0004 */
[----:B------:R-:W-:Y:S02]  /*2ba0*/  MOV R9, R11 ;  /* 0x0000000b00097202 */ /* 0x000fe40000000f00 */
[----:B------:R-:W-:-:S07]  /*2bb0*/  MOV R3, 0x2bd0 ;  /* 0x00002bd000037802 */ /* 0x000fce0000000f00 */
[----:B------:R-:W-:Y:S05]  /*2bc0*/  CALL.REL.NOINC `($__internal_0_$__cuda_sm3x_div_rn_noftz_f32_slowpath) ;  /* 0x00000000005c7944 */ /* 0x000fea0003c00000 */
[----:B------:R-:W-:-:S07]  /*2bd0*/  MOV R2, R0 ;  /* 0x0000000000027202 */ /* 0x000fce0000000f00 */
.L_x_77:
[----:B------:R-:W-:Y:S05]  /*2be0*/  BSYNC.RECONVERGENT B2 ;  /* 0x0000000000027941 */ /* 0x000fea0003800200 */
.L_x_76:
        /* <DEDUP_REMOVED lines=16> */
.L_x_79:
[----:B------:R-:W-:Y:S05]  /*2cf0*/  BSYNC.RECONVERGENT B2 ;  /* 0x0000000000027941 */ /* 0x000fea0003800200 */
.L_x_78:
[----:B------:R-:W-:-:S05]  /*2d00*/  HFMA2 R21, -RZ, RZ, 0, 4.76837158203125e-07 ;  /* 0x00000008ff157431 */ /* 0x000fca00000001ff */
[----:B------:R-:W-:-:S05]  /*2d10*/  IMAD.WIDE R20, R20, R21, UR14 ;  /* 0x0000000e14147e25 */ /* 0x000fca000f8e0215 */
[----:B------:R-:W-:Y:S01]  /*2d20*/  STG.E.64 desc[UR16][R20.64], R2 ;  /* 0x0000000214007986 */ /* 0x000fe2000c101b10 */
[----:B------:R-:W-:Y:S05]  /*2d30*/  EXIT ;  /* 0x000000000000794d */ /* 0x000fea0003800000 */
        .weak           $__internal_0_$__cuda_sm3x_div_rn_noftz_f32_slowpath
        .type           $__internal_0_$__cuda_sm3x_div_rn_noftz_f32_slowpath,@function
        .size           $__internal_0_$__cuda_sm3x_div_rn_noftz_f32_slowpath,(.L_x_187 - $__internal_0_$__cuda_sm3x_div_rn_noftz_f32_slowpath)
$__internal_0_$__cuda_sm3x_div_rn_noftz_f32_slowpath:
[----:B------:R-:W-:Y:S01]  /*2d40*/  SHF.R.U32.HI R4, RZ, 0x17, R9 ;  /* 0x00000017ff047819 */ /* 0x000fe20000011609 */
[----:B------:R-:W-:Y:S01]  /*2d50*/  BSSY.RECONVERGENT B0, `(.L_x_80) ;  /* 0x0000063000007945 */ /* 0x000fe20003800200 */
[----:B------:R-:W-:Y:S02]  /*2d60*/  SHF.R.U32.HI R8, RZ, 0x17, R0 ;  /* 0x00000017ff087819 */ /* 0x000fe40000011600 */
[----:B------:R-:W-:Y:S02]  /*2d70*/  LOP3.LUT R4, R4, 0xff, RZ, 0xc0, !PT ;  /* 0x000000ff04047812 */ /* 0x000fe400078ec0ff */
[----:B------:R-:W-:Y:S02]  /*2d80*/  LOP3.LUT R8, R8, 0xff, RZ, 0xc0, !PT ;  /* 0x000000ff08087812 */ /* 0x000fe400078ec0ff */
[----:B------:R-:W-:Y:S02]  /*2d90*/  IADD3 R6, PT, PT, R4, -0x1, RZ ;  /* 0xffffffff04067810 */ /* 0x000fe40007ffe0ff */
[----:B------:R-:W-:-:S02]  /*2da0*/  IADD3 R7, PT, PT, R8, -0x1, RZ ;  /* 0xffffffff08077810 */ /* 0x000fc40007ffe0ff */
[----:B------:R-:W-:-:S04]  /*2db0*/  ISETP.GT.U32.AND P0, PT, R6, 0xfd, PT ;  /* 0x000000fd0600780c */ /* 0x000fc80003f04070 */
[----:B------:R-:W-:-:S13]  /*2dc0*/  ISETP.GT.U32.OR P0, PT, R7, 0xfd, P0 ;  /* 0x000000fd0700780c */ /* 0x000fda0000704470 */
[----:B------:R-:W-:Y:S01]  /*2dd0*/  @!P0 MOV R5, RZ ;  /* 0x000000ff00058202 */ /* 0x000fe20000000f00 */
[----:B------:R-:W-:Y:S06]  /*2de0*/  @!P0 BRA `(.L_x_81) ;  /* 0x00000000005c8947 */ /* 0x000fec0003800000 */
[----:B------:R-:W-:Y:S02]  /*2df0*/  FSETP.GTU.FTZ.AND P0, PT, |R0|, +INF , PT ;  /* 0x7f8000000000780b */ /* 0x000fe40003f1c200 */
[----:B------:R-:W-:-:S04]  /*2e00*/  FSETP.GTU.FTZ.AND P1, PT, |R9|, +INF , PT ;  /* 0x7f8000000900780b */ /* 0x000fc80003f3c200 */
[----:B------:R-:W-:-:S13]  /*2e10*/  PLOP3.LUT P0, PT, P0, P1, PT, 0xf8, 0x8f ;  /* 0x00000000008f781c */ /* 0x000fda0000703f70 */
[----:B------:R-:W-:Y:S05]  /*2e20*/  @P0 BRA `(.L_x_82) ;  /* 0x0000000400500947 */ /* 0x000fea0003800000 */
[----:B------:R-:W-:-:S13]  /*2e30*/  LOP3.LUT P0, RZ, R9, 0x7fffffff, R0, 0xc8, !PT ;  /* 0x7fffffff09ff7812 */ /* 0x000fda000780c800 */
[----:B------:R-:W-:Y:S05]  /*2e40*/  @!P0 BRA `(.L_x_83) ;  /* 0x0000000400408947 */ /* 0x000fea0003800000 */
[C---:B------:R-:W-:Y:S02]  /*2e50*/  FSETP.NEU.FTZ.AND P2, PT, |R0|.reuse, +INF , PT ;  /* 0x7f8000000000780b */ /* 0x040fe40003f5d200 */
[----:B------:R-:W-:Y:S02]  /*2e60*/  FSETP.NEU.FTZ.AND P1, PT, |R9|, +INF , PT ;  /* 0x7f8000000900780b */ /* 0x000fe40003f3d200 */
[----:B------:R-:W-:-:S11]  /*2e70*/  FSETP.NEU.FTZ.AND P0, PT, |R0|, +INF , PT ;  /* 0x7f8000000000780b */ /* 0x000fd60003f1d200 */
[----:B------:R-:W-:Y:S05]  /*2e80*/  @!P1 BRA !P2, `(.L_x_83) ;  /* 0x0000000400309947 */ /* 0x000fea0005000000 */
[----:B------:R-:W-:-:S04]  /*2e90*/  LOP3.LUT P2, RZ, R0, 0x7fffffff, RZ, 0xc0, !PT ;  /* 0x7fffffff00ff7812 */ /* 0x000fc8000784c0ff */
[----:B------:R-:W-:-:S13]  /*2ea0*/  PLOP3.LUT P1, PT, P1, P2, PT, 0x2f, 0xf2 ;  /* 0x0000000000f2781c */ /* 0x000fda0000f24577 */
[----:B------:R-:W-:Y:S05]  /*2eb0*/  @P1 BRA `(.L_x_84) ;  /* 0x00000004001c1947 */ /* 0x000fea0003800000 */
[----:B------:R-:W-:-:S04]  /*2ec0*/  LOP3.LUT P1, RZ, R9, 0x7fffffff, RZ, 0xc0, !PT ;  /* 0x7fffffff09ff7812 */ /* 0x000fc8000782c0ff */
[----:B------:R-:W-:-:S13]  /*2ed0*/  PLOP3.LUT P0, PT, P0, P1, PT, 0x2f, 0xf2 ;  /* 0x0000000000f2781c */ /* 0x000fda0000702577 */
[----:B------:R-:W-:Y:S05]  /*2ee0*/  @P0 BRA `(.L_x_85) ;  /* 0x0000000400040947 */ /* 0x000fea0003800000 */
[----:B------:R-:W-:Y:S02]  /*2ef0*/  ISETP.GE.AND P0, PT, R7, RZ, PT ;  /* 0x000000ff0700720c */ /* 0x000fe40003f06270 */
[----:B------:R-:W-:-:S11]  /*2f00*/  ISETP.GE.AND P1, PT, R6, RZ, PT ;  /* 0x000000ff0600720c */ /* 0x000fd60003f26270 */
[----:B------:R-:W-:Y:S01]  /*2f10*/  @P0 MOV R5, RZ ;  /* 0x000000ff00050202 */ /* 0x000fe20000000f00 */
[----:B------:R-:W-:Y:S01]  /*2f20*/  @!P0 FFMA R0, R0, 1.84467440737095516160e+19, RZ ;  /* 0x5f80000000008823 */ /* 0x000fe200000000ff */
[----:B------:R-:W-:Y:S01]  /*2f30*/  @!P0 MOV R5, 0xffffffc0 ;  /* 0xffffffc000058802 */ /* 0x000fe20000000f00 */
[----:B------:R-:W-:-:S03]  /*2f40*/  @!P1 FFMA R9, R9, 1.84467440737095516160e+19, RZ ;  /* 0x5f80000009099823 */ /* 0x000fc600000000ff */
[----:B------:R-:W-:-:S07]  /*2f50*/  @!P1 IADD3 R5, PT, PT, R5, 0x40, RZ ;  /* 0x0000004005059810 */ /* 0x000fce0007ffe0ff */
.L_x_81:
[----:B------:R-:W-:Y:S01]  /*2f60*/  LEA R7, R4, 0xc0800000, 0x17 ;  /* 0xc080000004077811 */ /* 0x000fe200078eb8ff */
[----:B------:R-:W-:Y:S01]  /*2f70*/  BSSY.RECONVERGENT B1, `(.L_x_86) ;  /* 0x0000036000017945 */ /* 0x000fe20003800200 */
[----:B------:R-:W-:Y:S02]  /*2f80*/  IADD3 R8, PT, PT, R8, -0x7f, RZ ;  /* 0xffffff8108087810 */ /* 0x000fe40007ffe0ff */
[----:B------:R-:W-:-:S03]  /*2f90*/  IADD3 R7, PT, PT, -R7, R9, RZ ;  /* 0x0000000907077210 */ /* 0x000fc60007ffe1ff */
[C---:B------:R-:W-:Y:S01]  /*2fa0*/  IMAD R0, R8.reuse, -0x800000, R0 ;  /* 0xff80000008007824 */ /* 0x040fe200078e0200 */
[----:B------:R0:W1:Y:S01]  /*2fb0*/  MUFU.RCP R6, R7 ;  /* 0x0000000700067308 */ /* 0x0000620000001000 */
[----:B------:R-:W-:-:S04]  /*2fc0*/  IADD3 R8, PT, PT, R8, 0x7f, -R4 ;  /* 0x0000007f08087810 */ /* 0x000fc80007ffe804 */
[----:B------:R-:W-:Y:S01]  /*2fd0*/  IADD3 R5, PT, PT, R8, R5, RZ ;  /* 0x0000000508057210 */ /* 0x000fe20007ffe0ff */
[----:B0-----:R-:W-:-:S04]  /*2fe0*/  FADD.FTZ R7, -R7, -RZ ;  /* 0x800000ff07077221 */ /* 0x001fc80000010100 */
[----:B-1----:R-:W-:-:S04]  /*2ff0*/  FFMA R9, R6, R7, 1 ;  /* 0x3f80000006097423 */ /* 0x002fc80000000007 */
[----:B------:R-:W-:-:S04]  /*3000*/  FFMA R6, R6, R9, R6 ;  /* 0x0000000906067223 */ /* 0x000fc80000000006 */
[----:B------:R-:W-:-:S04]  /*3010*/  FFMA R9, R0, R6, RZ ;  /* 0x0000000600097223 */ /* 0x000fc800000000ff */
[----:B------:R-:W-:-:S04]  /*3020*/  FFMA R10, R7, R9, R0 ;  /* 0x00000009070a7223 */ /* 0x000fc80000000000 */
[----:B------:R-:W-:-:S04]  /*3030*/  FFMA R10, R6, R10, R9 ;  /* 0x0000000a060a7223 */ /* 0x000fc80000000009 */
[----:B------:R-:W-:-:S04]  /*3040*/  FFMA R0, R7, R10, R0 ;  /* 0x0000000a07007223 */ /* 0x000fc80000000000 */
[----:B------:R-:W-:-:S05]  /*3050*/  FFMA R7, R6, R0, R10 ;  /* 0x0000000006077223 */ /* 0x000fca000000000a */
[----:B------:R-:W-:-:S04]  /*3060*/  SHF.R.U32.HI R4, RZ, 0x17, R7 ;  /* 0x00000017ff047819 */ /* 0x000fc80000011607 */
[----:B------:R-:W-:-:S04]  /*3070*/  LOP3.LUT R4, R4, 0xff, RZ, 0xc0, !PT ;  /* 0x000000ff04047812 */ /* 0x000fc800078ec0ff */
[----:B------:R-:W-:-:S04]  /*3080*/  IADD3 R4, PT, PT, R4, R5, RZ ;  /* 0x0000000504047210 */ /* 0x000fc80007ffe0ff */
[----:B------:R-:W-:-:S04]  /*3090*/  IADD3 R8, PT, PT, R4, -0x1, RZ ;  /* 0xffffffff04087810 */ /* 0x000fc80007ffe0ff */
[----:B------:R-:W-:-:S13]  /*30a0*/  ISETP.GE.U32.AND P0, PT, R8, 0xfe, PT ;  /* 0x000000fe0800780c */ /* 0x000fda0003f06070 */
[----:B------:R-:W-:Y:S05]  /*30b0*/  @!P0 BRA `(.L_x_87) ;  /* 0x0000000000808947 */ /* 0x000fea0003800000 */
[----:B------:R-:W-:-:S13]  /*30c0*/  ISETP.GT.AND P0, PT, R4, 0xfe, PT ;  /* 0x000000fe0400780c */ /* 0x000fda0003f04270 */
[----:B------:R-:W-:Y:S05]  /*30d0*/  @P0 BRA `(.L_x_88) ;  /* 0x00000000006c0947 */ /* 0x000fea0003800000 */
[----:B------:R-:W-:-:S13]  /*30e0*/  ISETP.GE.AND P0, PT, R4, 0x1, PT ;  /* 0x000000010400780c */ /* 0x000fda0003f06270 */
[----:B------:R-:W-:Y:S05]  /*30f0*/  @P0 BRA `(.L_x_89) ;  /* 0x0000000000740947 */ /* 0x000fea0003800000 */
[----:B------:R-:W-:Y:S02]  /*3100*/  ISETP.GE.AND P0, PT, R4, -0x18, PT ;  /* 0xffffffe80400780c */ /* 0x000fe40003f06270 */
[----:B------:R-:W-:-:S11]  /*3110*/  LOP3.LUT R7, R7, 0x80000000, RZ, 0xc0, !PT ;  /* 0x8000000007077812 */ /* 0x000fd600078ec0ff */
[----:B------:R-:W-:Y:S05]  /*3120*/  @!P0 BRA `(.L_x_89) ;  /* 0x0000000000688947 */ /* 0x000fea0003800000 */
[CCC-:B------:R-:W-:Y:S01]  /*3130*/  FFMA.RZ R5, R6.reuse, R0.reuse, R10.reuse ;  /* 0x0000000006057223 */ /* 0x1c0fe2000000c00a */
[CCC-:B------:R-:W-:Y:S01]  /*3140*/  FFMA.RP R8, R6.reuse, R0.reuse, R10.reuse ;  /* 0x0000000006087223 */ /* 0x1c0fe2000000800a */
[----:B------:R-:W-:Y:S01]  /*3150*/  FFMA.RM R6, R6, R0, R10 ;  /* 0x0000000006067223 */ /* 0x000fe2000000400a */
[C---:B------:R-:W-:Y:S02]  /*3160*/  IADD3 R0, PT, PT, R4.reuse, 0x20, RZ ;  /* 0x0000002004007810 */ /* 0x040fe40007ffe0ff */
[----:B------:R-:W-:Y:S02]  /*3170*/  LOP3.LUT R5, R5, 0x7fffff, RZ, 0xc0, !PT ;  /* 0x007fffff05057812 */ /* 0x000fe400078ec0ff */
[C---:B------:R-:W-:Y:S02]  /*3180*/  ISETP.NE.AND P2, PT, R4.reuse, RZ, PT ;  /* 0x000000ff0400720c */ /* 0x040fe40003f45270 */
[----:B------:R-:W-:Y:S02]  /*3190*/  LOP3.LUT R5, R5, 0x800000, RZ, 0xfc, !PT ;  /* 0x0080000005057812 */ /* 0x000fe400078efcff */
[----:B------:R-:W-:-:S02]  /*31a0*/  ISETP.NE.AND P1, PT, R4, RZ, PT ;  /* 0x000000ff0400720c */ /* 0x000fc40003f25270 */
[----:B------:R-:W-:Y:S02]  /*31b0*/  IADD3 R4, PT, PT, -R4, RZ, RZ ;  /* 0x000000ff04047210 */ /* 0x000fe40007ffe1ff */
[----:B------:R-:W-:Y:S02]  /*31c0*/  SHF.L.U32 R0, R5, R0, RZ ;  /* 0x0000000005007219 */ /* 0x000fe400000006ff */
[----:B------:R-:W-:Y:S02]  /*31d0*/  FSETP.NEU.FTZ.AND P0, PT, R8, R6, PT ;  /* 0x000000060800720b */ /* 0x000fe40003f1d000 */
[----:B------:R-:W-:Y:S02]  /*31e0*/  SEL R4, R4, RZ, P2 ;  /* 0x000000ff04047207 */ /* 0x000fe40001000000 */
[----:B------:R-:W-:Y:S02]  /*31f0*/  ISETP.NE.AND P1, PT, R0, RZ, P1 ;  /* 0x000000ff0000720c */ /* 0x000fe40000f25270 */
[----:B------:R-:W-:-:S02]  /*3200*/  SHF.R.U32.HI R5, RZ, R4, R5 ;  /* 0x00000004ff057219 */ /* 0x000fc40000011605 */
[----:B------:R-:W-:Y:S02]  /*3210*/  PLOP3.LUT P0, PT, P0, P1, PT, 0xf8, 0x8f ;  /* 0x00000000008f781c */ /* 0x000fe40000703f70 */
[----:B------:R-:W-:Y:S02]  /*3220*/  SHF.R.U32.HI R4, RZ, 0x1, R5 ;  /* 0x00000001ff047819 */ /* 0x000fe40000011605 */
[----:B------:R-:W-:-:S04]  /*3230*/  SEL R0, RZ, 0x1, !P0 ;  /* 0x00000001ff007807 */ /* 0x000fc80004000000 */
[----:B------:R-:W-:-:S04]  /*3240*/  LOP3.LUT R0, R0, 0x1, R4, 0xf8, !PT ;  /* 0x0000000100007812 */ /* 0x000fc800078ef804 */
[----:B------:R-:W-:-:S04]  /*3250*/  LOP3.LUT R0, R0, R5, RZ, 0xc0, !PT ;  /* 0x0000000500007212 */ /* 0x000fc800078ec0ff */
[----:B------:R-:W-:-:S04]  /*3260*/  IADD3 R0, PT, PT, R4, R0, RZ ;  /* 0x0000000004007210 */ /* 0x000fc80007ffe0ff */
[----:B------:R-:W-:Y:S01]  /*3270*/  LOP3.LUT R7, R0, R7, RZ, 0xfc, !PT ;  /* 0x0000000700077212 */ /* 0x000fe200078efcff */
[----:B------:R-:W-:Y:S06]  /*3280*/  BRA `(.L_x_89) ;  /* 0x0000000000107947 */ /* 0x000fec0003800000 */
.L_x_88:
[----:B------:R-:W-:-:S04]  /*3290*/  LOP3.LUT R7, R7, 0x80000000, RZ, 0xc0, !PT ;  /* 0x8000000007077812 */ /* 0x000fc800078ec0ff */
[----:B------:R-:W-:Y:S01]  /*32a0*/  LOP3.LUT R7, R7, 0x7f800000, RZ, 0xfc, !PT ;  /* 0x7f80000007077812 */ /* 0x000fe200078efcff */
[----:B------:R-:W-:Y:S06]  /*32b0*/  BRA `(.L_x_89) ;  /* 0x0000000000047947 */ /* 0x000fec0003800000 */
.L_x_87:
[----:B------:R-:W-:-:S07]  /*32c0*/  LEA R7, R5, R7, 0x17 ;  /* 0x0000000705077211 */ /* 0x000fce00078eb8ff */
.L_x_89:
[----:B------:R-:W-:Y:S05]  /*32d0*/  BSYNC.RECONVERGENT B1 ;  /* 0x0000000000017941 */ /* 0x000fea0003800200 */
.L_x_86:
[----:B------:R-:W-:Y:S01]  /*32e0*/  MOV R0, R7 ;  /* 0x0000000700007202 */ /* 0x000fe20000000f00 */
[----:B------:R-:W-:Y:S06]  /*32f0*/  BRA `(.L_x_90) ;  /* 0x0000000000207947 */ /* 0x000fec0003800000 */
.L_x_85:
[----:B------:R-:W-:-:S04]  /*3300*/  LOP3.LUT R0, R9, 0x80000000, R0, 0x48, !PT ;  /* 0x8000000009007812 */ /* 0x000fc800078e4800 */
[----:B------:R-:W-:Y:S01]  /*3310*/  LOP3.LUT R0, R0, 0x7f800000, RZ, 0xfc, !PT ;  /* 0x7f80000000007812 */ /* 0x000fe200078efcff */
[----:B------:R-:W-:Y:S06]  /*3320*/  BRA `(.L_x_90) ;  /* 0x0000000000147947 */ /* 0x000fec0003800000 */
.L_x_84:
[----:B------:R-:W-:Y:S01]  /*3330*/  LOP3.LUT R0, R9, 0x80000000, R0, 0x48, !PT ;  /* 0x8000000009007812 */ /* 0x000fe200078e4800 */
[----:B------:R-:W-:Y:S06]  /*3340*/  BRA `(.L_x_90) ;  /* 0x00000000000c7947 */ /* 0x000fec0003800000 */
.L_x_83:
[----:B------:R-:W0:Y:S01]  /*3350*/  MUFU.RSQ R0, -QNAN ;  /* 0xffc0000000007908 */ /* 0x000e220000001400 */
[----:B------:R-:W-:Y:S05]  /*3360*/  BRA `(.L_x_90) ;  /* 0x0000000000047947 */ /* 0x000fea0003800000 */
.L_x_82:
[----:B------:R-:W-:-:S07]  /*3370*/  FADD.FTZ R0, R0, R9 ;  /* 0x0000000900007221 */ /* 0x000fce0000010000 */
.L_x_90:
[----:B------:R-:W-:Y:S05]  /*3380*/  BSYNC.RECONVERGENT B0 ;  /* 0x0000000000007941 */ /* 0x000fea0003800200 */
.L_x_80:
[----:B------:R-:W-:Y:S01]  /*3390*/  HFMA2 R5, -RZ, RZ, 0, 0 ;  /* 0x00000000ff057431 */ /* 0x000fe200000001ff */
[----:B------:R-:W-:-:S04]  /*33a0*/  MOV R4, R3 ;  /* 0x0000000300047202 */ /* 0x000fc80000000f00 */
[----:B0-----:R-:W-:Y:S05]  /*33b0*/  RET.REL.NODEC R4 `(_ZN3cub18CUB_300001_SM_10006detail9transform16transform_kernelINS2_10policy_hubILb1EN4cuda3std3__45tupleIJN6thrust24THRUST_300001_SM_1000_NS6detail15normal_iteratorINSA_10device_ptrI6float2EEEESG_EEEE10policy1000El26complex_multiplies_functorSG_JPSE_SL_EEEvT0_iT1_T2_DpNS2_10kernel_argIT3_EE) ;  /* 0xffffffcc04107950 */ /* 0x001fea0003c3ffff */
.L_x_91:
[----:B------:R-:W-:-:S00]  /*33c0*/  BRA `(.L_x_91) ;  /* 0xfffffffc00fc7947 */ /* 0x000fc0000383ffff */
[----:B------:R-:W-:-:S00]  /*33d0*/  NOP ;  /* 0x0000000000007918 */ /* 0x000fc00000000000 */
        /* <DEDUP_REMOVED lines=10> */
.L_x_187:


//--------------------- .text._ZN3cub18CUB_300001_SM_10006detail9transform16transform_kernelINS2_10policy_hubILb1EN4cuda3std3__45tupleIJN6thrust24THRUST_300001_SM_1000_NS6detail15normal_iteratorINSA_10device_ptrI6float2EEEESG_EEEE10policy1000Ei26complex_multiplies_functorSG_JPSE_SL_EEEvT0_iT1_T2_DpNS2_10kernel_argIT3_EE --------------------------
	.section	.text._ZN3cub18CUB_300001_SM_10006detail9transform16transform_kernelINS2_10policy_hubILb1EN4cuda3std3__45tupleIJN6thrust24THRUST_300001_SM_1000_NS6detail15normal_iteratorINSA_10device_ptrI6float2EEEESG_EEEE10policy1000Ei26complex_multiplies_functorSG_JPSE_SL_EEEvT0_iT1_T2_DpNS2_10kernel_argIT3_EE,"ax",@progbits
	.align	128
        .global         _ZN3cub18CUB_300001_SM_10006detail9transform16transform_kernelINS2_10policy_hubILb1EN4cuda3std3__45tupleIJN6thrust24THRUST_300001_SM_1000_NS6detail15normal_iteratorINSA_10device_ptrI6float2EEEESG_EEEE10policy1000Ei26complex_multiplies_functorSG_JPSE_SL_EEEvT0_iT1_T2_DpNS2_10kernel_argIT3_EE
        .type           _ZN3cub18CUB_300001_SM_10006detail9transform16transform_kernelINS2_10policy_hubILb1EN4cuda3std3__45tupleIJN6thrust24THRUST_300001_SM_1000_NS6detail15normal_iteratorINSA_10device_ptrI6float2EEEESG_EEEE10policy1000Ei26complex_multiplies_functorSG_JPSE_SL_EEEvT0_iT1_T2_DpNS2_10kernel_argIT3_EE,@function
        .size           _ZN3cub18CUB_300001_SM_10006detail9transform16transform_kernelINS2_10policy_hubILb1EN4cuda3std3__45tupleIJN6thrust24THRUST_300001_SM_1000_NS6detail15normal_iteratorINSA_10device_ptrI6float2EEEESG_EEEE10policy1000Ei26complex_multiplies_functorSG_JPSE_SL_EEEvT0_iT1_T2_DpNS2_10kernel_argIT3_EE,(.L_x_188 - _ZN3cub18CUB_300001_SM_10006detail9transform16transform_kernelINS2_10policy_hubILb1EN4cuda3std3__45tupleIJN6thrust24THRUST_300001_SM_1000_NS6detail15normal_iteratorINSA_10device_ptrI6float2EEEESG_EEEE10policy1000Ei26complex_multiplies_functorSG_JPSE_SL_EEEvT0_iT1_T2_DpNS2_10kernel_argIT3_EE)
        .other          _ZN3cub18CUB_300001_SM_10006detail9transform16transform_kernelINS2_10policy_hubILb1EN4cuda3std3__45tupleIJN6thrust24THRUST_300001_SM_1000_NS6detail15normal_iteratorINSA_10device_ptrI6float2EEEESG_EEEE10policy1000Ei26complex_multiplies_functorSG_JPSE_SL_EEEvT0_iT1_T2_DpNS2_10kernel_argIT3_EE,@"STO_CUDA_ENTRY STV_DEFAULT"
_ZN3cub18CUB_300001_SM_10006detail9transform16transform_kernelINS2_10policy_hubILb1EN4cuda3std3__45tupleIJN6thrust24THRUST_300001_SM_1000_NS6detail15normal_iteratorINSA_10device_ptrI6float2EEEESG_EEEE10policy1000Ei26complex_multiplies_functorSG_JPSE_SL_EEEvT0_iT1_T2_DpNS2_10kernel_argIT3_EE:
.text._ZN3cub18CUB_300001_SM_10006detail9transform16transform_kernelINS2_10policy_hubILb1EN4cuda3std3__45tupleIJN6thrust24THRUST_300001_SM_1000_NS6detail15normal_iteratorINSA_10device_ptrI6float2EEEESG_EEEE10policy1000Ei26complex_multiplies_functorSG_JPSE_SL_EEEvT0_iT1_T2_DpNS2_10kernel_argIT3_EE:
[----:B------:R-:W-:Y:S08]  /*0000*/  LDC R1, c[0x0][0x37c] ;  /* 0x0000df00ff017b82 */ /* 0x000ff00000000800 */
[----:B------:R-:W0:Y:S01]  /*0010*/  S2UR UR12, SR_CTAID.X ;  /* 0x00000000000c79c3 */ /* 0x000e220000002500 */
[----:B------:R-:W1:Y:S01]  /*0020*/  LDCU.64 UR16, c[0x0][0x380] ;  /* 0x00007000ff1077ac */ /* 0x000e620008000a00 */
[----:B------:R-:W2:Y:S01]  /*0030*/  S2R R2, SR_TID.X ;  /* 0x0000000000027919 */ /* 0x000ea20000002100 */
[----:B------:R-:W-:Y:S01]  /*0040*/  BSSY.RECONVERGENT B0, `(.L_x_92) ;  /* 0x0000020000007945 */ /* 0x000fe20003800200 */
[----:B-1----:R-:W-:-:S04]  /*0050*/  USHF.L.U32 UR14, UR17, 0x7, URZ ;  /* 0x00000007110e7899 */ /* 0x002fc800080006ff */
[----:B0-----:R-:W-:-:S04]  /*0060*/  UIMAD UR12, UR14, UR12, URZ ;  /* 0x0000000c0e0c72a4 */ /* 0x001fc8000f8e02ff */
[----:B------:R-:W-:-:S04]  /*0070*/  UIADD3 UR13, UPT, UPT, -UR12, UR16, URZ ;  /* 0x000000100c0d7290 */ /* 0x000fc8000fffe1ff */
[----:B------:R-:W-:Y:S01]  /*0080*/  UISETP.LT.AND UP0, UPT, UR14, UR13, UPT ;  /* 0x0000000d0e00728c */ /* 0x000fe2000bf01270 */
[----:B--2---:R-:W-:-:S03]  /*0090*/  SHF.L.U32 R0, R2, 0x7, RZ ;  /* 0x0000000702007819 */ /* 0x004fc600000006ff */
[----:B------:R-:W-:-:S04]  /*00a0*/  USEL UR15, UR14, UR13, UP0 ;  /* 0x0000000d0e0f7287 */ /* 0x000fc80008000000 */
[----:B------:R-:W-:-:S06]  /*00b0*/  USHF.L.U32 UR4, UR15, 0x3, URZ ;  /* 0x000000030f047899 */ /* 0x000fcc00080006ff */
[----:B------:R-:W-:-:S13]  /*00c0*/  ISETP.GE.AND P0, PT, R0, UR4, PT ;  /* 0x0000000400007c0c */ /* 0x000fda000bf06270 */
[----:B------:R-:W-:Y:S05]  /*00d0*/  @P0 BRA `(.L_x_93) ;  /* 0x0000000000580947 */ /* 0x000fea0003800000 */
[----:B------:R-:W0:Y:S01]  /*00e0*/  LDC.64 R4, c[0x0][0x398] ;  /* 0x0000e600ff047b82 */ /* 0x000e220000000a00 */
[----:B------:R-:W-:Y:S01]  /*00f0*/  MOV R7, UR12 ;  /* 0x0000000c00077c02 */ /* 0x000fe20008000f00 */
[----:B------:R-:W-:Y:S01]  /*0100*/  BSSY.RECONVERGENT B1, `(.L_x_94) ;  /* 0x000000a000017945 */ /* 0x000fe20003800200 */
[----:B------:R-:W-:Y:S01]  /*0110*/  MOV R3, R0 ;  /* 0x0000000000037202 */ /* 0x000fe20000000f00 */
[----:B0-----:R-:W-:-:S04]  /*0120*/  IMAD.WIDE.U32 R4, R2, 0x80, R4 ;  /* 0x0000008002047825 */ /* 0x001fc800078e0004 */
[----:B------:R-:W-:-:S07]  /*0130*/  IMAD.WIDE R4, R7, 0x8, R4 ;  /* 0x0000000807047825 */ /* 0x000fce00078e0204 */
.L_x_95:
[----:B------:R-:W-:Y:S01]  /*0140*/  IADD3 R3, PT, PT, R3, 0x4000, RZ ;  /* 0x0000400003037810 */ /* 0x000fe20007ffe0ff */
[----:B------:R0:W-:Y:S03]  /*0150*/  CCTL.E.PF2 [R4] ;  /* 0x000000000400798f */ /* 0x0001e60000800100 */
[----:B------:R-:W-:Y:S02]  /*0160*/  ISETP.GE.AND P0, PT, R3, UR4, PT ;  /* 0x0000000403007c0c */ /* 0x000fe4000bf06270 */
[----:B0-----:R-:W-:-:S04]  /*0170*/  IADD3 R4, P1, PT, R4, 0x4000, RZ ;  /* 0x0000400004047810 */ /* 0x001fc80007f3e0ff */
[----:B------:R-:W-:-:S07]  /*0180*/  IADD3.X R5, PT, PT, RZ, R5, RZ, P1, !PT ;  /* 0x00000005ff057210 */ /* 0x000fce0000ffe4ff */
[----:B------:R-:W-:Y:S05]  /*0190*/  @!P0 BRA `(.L_x_95) ;  /* 0xfffffffc00e88947 */ /* 0x000fea000383ffff */
[----:B------:R-:W-:Y:S05]  /*01a0*/  BSYNC.RECONVERGENT B1 ;  /* 0x0000000000017941 */ /* 0x000fea0003800200 */
.L_x_94:
[----:B------:R-:W0:Y:S02]  /*01b0*/  LDC.64 R4, c[0x0][0x3a8] ;  /* 0x0000ea00ff047b82 */ /* 0x000e240000000a00 */
[----:B0-----:R-:W-:-:S04]  /*01c0*/  IMAD.WIDE.U32 R4, R2, 0x80, R4 ;  /* 0x0000008002047825 */ /* 0x001fc800078e0004 */
[----:B------:R-:W-:-:S07]  /*01d0*/  IMAD.WIDE R4, R7, 0x8, R4 ;  /* 0x0000000807047825 */ /* 0x000fce00078e0204 */
.L_x_96:
[----:B------:R-:W-:Y:S01]  /*01e0*/  IADD3 R0, PT, PT, R0, 0x4000, RZ ;  /* 0x0000400000007810 */ /* 0x000fe20007ffe0ff */
[----:B------:R0:W-:Y:S03]  /*01f0*/  CCTL.E.PF2 [R4] ;  /* 0x000000000400798f */ /* 0x0001e60000800100 */
[----:B------:R-:W-:Y:S02]  /*0200*/  ISETP.GE.AND P0, PT, R0, UR4, PT ;  /* 0x0000000400007c0c */ /* 0x000fe4000bf06270 */
[----:B0-----:R-:W-:-:S04]  /*0210*/  IADD3 R4, P1, PT, R4, 0x4000, RZ ;  /* 0x0000400004047810 */ /* 0x001fc80007f3e0ff */
[----:B------:R-:W-:-:S07]  /*0220*/  IADD3.X R5, PT, PT, RZ, R5, RZ, P1, !PT ;  /* 0x00000005ff057210 */ /* 0x000fce0000ffe4ff */
[----:B------:R-:W-:Y:S05]  /*0230*/  @!P0 BRA `(.L_x_96) ;  /* 0xfffffffc00e88947 */ /* 0x000fea000383ffff */
.L_x_93:
[----:B------:R-:W-:Y:S05]  /*0240*/  BSYNC.RECONVERGENT B0 ;  /* 0x0000000000007941 */ /* 0x000fea0003800200 */
.L_x_92:
[----:B------:R-:W0:Y:S01]  /*0250*/  LDCU.128 UR8, c[0x0][0x390] ;  /* 0x00007200ff0877ac */ /* 0x000e220008000c00 */
[----:B------:R-:W1:Y:S01]  /*0260*/  LDCU.64 UR6, c[0x0][0x3a8] ;  /* 0x00007500ff0677ac */ /* 0x000e620008000a00 */
[----:B------:R-:W-:Y:S01]  /*0270*/  UISETP.GT.AND UP0, UPT, UR14, UR13, UPT ;  /* 0x0000000d0e00728c */ /* 0x000fe2000bf04270 */
[----:B------:R-:W2:Y:S01]  /*0280*/  LDCU.64 UR26, c[0x0][0x358] ;  /* 0x00006b00ff1a77ac */ /* 0x000ea20008000a00 */
[----:B0-----:R-:W-:Y:S02]  /*0290*/  UIMAD.WIDE UR4, UR12, 0x8, UR10 ;  /* 0x000000080c0478a5 */ /* 0x001fe4000f8e020a */
[----:B------:R-:W-:Y:S02]  /*02a0*/  UIMAD.WIDE UR8, UR12, 0x8, UR8 ;  /* 0x000000080c0878a5 */ /* 0x000fe4000f8e0208 */
[----:B-1----:R-:W-:-:S03]  /*02b0*/  UIMAD.WIDE UR6, UR12, 0x8, UR6 ;  /* 0x000000080c0678a5 */ /* 0x002fc6000f8e0206 */
[----:B--2---:R-:W-:Y:S09]  /*02c0*/  BRA.U UP0, `(.L_x_97) ;  /* 0x0000001100b07547 */ /* 0x004ff2000b800000 */
        /* <DEDUP_REMOVED lines=9> */
[----:B------:R-:W0:Y:S01]  /*0360*/  LDCU.128 UR20, c[0x0][0x390] ;  /* 0x00007200ff1477ac */ /* 0x000e220008000c00 */
[----:B------:R-:W-:Y:S01]  /*0370*/  MOV R20, R2 ;  /* 0x0000000200147202 */ /* 0x000fe20000000f00 */
[----:B------:R-:W1:Y:S01]  /*0380*/  LDCU.64 UR18, c[0x0][0x3a8] ;  /* 0x00007500ff1277ac */ /* 0x000e620008000a00 */
[----:B------:R-:W-:Y:S01]  /*0390*/  UMOV UR10, 0x800 ;  /* 0x00000800000a7882 */ /* 0x000fe20000000000 */
[----:B------:R-:W-:Y:S01]  /*03a0*/  UMOV UR11, 0x0 ;  /* 0x00000000000b7882 */ /* 0x000fe20000000000 */
[----:B------:R-:W-:Y:S02]  /*03b0*/  ULOP3.LUT UR25, UR17, 0x7ffffffc, URZ, 0xc0, !UPT ;  /* 0x7ffffffc11197892 */ /* 0x000fe4000f8ec0ff */
[----:B------:R-:W-:-:S04]  /*03c0*/  UIMAD.WIDE UR10, UR12, 0x8, UR10 ;  /* 0x000000080c0a78a5 */ /* 0x000fc8000f8e020a */
[----:B------:R-:W-:Y:S01]  /*03d0*/  MOV R19, UR25 ;  /* 0x0000001900137c02 */ /* 0x000fe20008000f00 */
[----:B0-----:R-:W-:Y:S02]  /*03e0*/  UIADD3 UR15, UP0, UPT, UR10, UR22, URZ ;  /* 0x000000160a0f7290 */ /* 0x001fe4000ff1e0ff */
[----:B------:R-:W-:Y:S02]  /*03f0*/  UIADD3 UR13, UP2, UPT, UR10, UR20, URZ ;  /* 0x000000140a0d7290 */ /* 0x000fe4000ff5e0ff */
[----:B-1----:R-:W-:Y:S02]  /*0400*/  UIADD3 UR14, UP1, UPT, UR10, UR18, URZ ;  /* 0x000000120a0e7290 */ /* 0x002fe4000ff3e0ff */
[----:B------:R-:W-:Y:S02]  /*0410*/  UIADD3.X UR16, UPT, UPT, UR11, UR23, URZ, UP0, !UPT ;  /* 0x000000170b107290 */ /* 0x000fe400087fe4ff */
[----:B------:R-:W-:Y:S02]  /*0420*/  UIADD3.X UR10, UPT, UPT, UR11, UR21, URZ, UP2, !UPT ;  /* 0x000000150b0a7290 */ /* 0x000fe400097fe4ff */
[----:B------:R-:W-:-:S02]  /*0430*/  UIADD3.X UR11, UPT, UPT, UR11, UR19, URZ, UP1, !UPT ;  /* 0x000000130b0b7290 */ /* 0x000fc40008ffe4ff */
[----:B------:R-:W-:-:S12]  /*0440*/  UIADD3 UR18, UPT, UPT, -UR25, URZ, URZ ;  /* 0x000000ff19127290 */ /* 0x000fd8000fffe1ff */
.L_x_115:
        /* <DEDUP_REMOVED lines=24> */
[----:B------:R-:W-:Y:S05]  /*05d0*/  CALL.REL.NOINC `($__internal_1_$__cuda_sm3x_div_rn_noftz_f32_slowpath) ;  /* 0x0000002400387944 */ /* 0x000fea0003c00000 */
[----:B------:R-:W-:-:S07]  /*05e0*/  MOV R16, R17 ;  /* 0x0000001100107202 */ /* 0x000fce0000000f00 */
.L_x_100:
[----:B------:R-:W-:Y:S05]  /*05f0*/  BSYNC.RECONVERGENT B2 ;  /* 0x0000000000027941 */ /* 0x000fea0003800200 */
.L_x_99:
        /* <DEDUP_REMOVED lines=12> */
[----:B------:R-:W-:-:S07]  /*06c0*/  MOV R4, 0x6e0 ;  /* 0x000006e000047802 */ /* 0x000fce0000000f00 */
[----:B------:R-:W-:Y:S05]  /*06d0*/  CALL.REL.NOINC `($__internal_1_$__cuda_sm3x_div_rn_noftz_f32_slowpath) ;  /* 0x0000002000f87944 */ /* 0x000fea0003c00000 */
.L_x_102:
[----:B------:R-:W-:Y:S05]  /*06e0*/  BSYNC.RECONVERGENT B2 ;  /* 0x0000000000027941 */ /* 0x000fea0003800200 */
.L_x_101:
        /* <DEDUP_REMOVED lines=15> */
[----:B------:R-:W-:-:S07]  /*07e0*/  MOV R4, 0x800 ;  /* 0x0000080000047802 */ /* 0x000fce0000000f00 */
[----:B------:R-:W-:Y:S05]  /*07f0*/  CALL.REL.NOINC `($__internal_1_$__cuda_sm3x_div_rn_noftz_f32_slowpath) ;  /* 0x0000002000b07944 */ /* 0x000fea0003c00000 */
[----:B------:R-:W-:-:S07]  /*0800*/  MOV R16, R17 ;  /* 0x0000001100107202 */ /* 0x000fce0000000f00 */
.L_x_104:
[----:B------:R-:W-:Y:S05]  /*0810*/  BSYNC.RECONVERGENT B2 ;  /* 0x0000000000027941 */ /* 0x000fea0003800200 */
.L_x_103:
        /* <DEDUP_REMOVED lines=14> */
.L_x_106:
[----:B------:R-:W-:Y:S05]  /*0900*/  BSYNC.RECONVERGENT B2 ;  /* 0x0000000000027941 */ /* 0x000fea0003800200 */
.L_x_105:
        /* <DEDUP_REMOVED lines=18> */
.L_x_108:
[----:B------:R-:W-:Y:S05]  /*0a30*/  BSYNC.RECONVERGENT B2 ;  /* 0x0000000000027941 */ /* 0x000fea0003800200 */
.L_x_107:
        /* <DEDUP_REMOVED lines=14> */
.L_x_110:
[----:B------:R-:W-:Y:S05]  /*0b20*/  BSYNC.RECONVERGENT B2 ;  /* 0x0000000000027941 */ /* 0x000fea0003800200 */
.L_x_109:
        /* <DEDUP_REMOVED lines=18> */
.L_x_112:
[----:B------:R-:W-:Y:S05]  /*0c50*/  BSYNC.RECONVERGENT B2 ;  /* 0x0000000000027941 */ /* 0x000fea0003800200 */
.L_x_111:
        /* <DEDUP_REMOVED lines=14> */
.L_x_114:
[----:B------:R-:W-:Y:S05]  /*0d40*/  BSYNC.RECONVERGENT B2 ;  /* 0x0000000000027941 */ /* 0x000fea0003800200 */
.L_x_113:
[----:B------:R0:W-:Y:S01]  /*0d50*/  STG.E.64 desc[UR26][R22.64+0x400], R16 ;  /* 0x0004001016007986 */ /* 0x0001e2000c101b1a */
[----:B------:R-:W-:Y:S01]  /*0d60*/  UIADD3 UR18, UPT, UPT, UR18, 0x4, URZ ;  /* 0x0000000412127890 */ /* 0x000fe2000fffe0ff */
[----:B------:R-:W-:-:S03]  /*0d70*/  IADD3 R20, PT, PT, R20, 0x200, RZ ;  /* 0x0000020014147810 */ /* 0x000fc60007ffe0ff */
[----:B------:R-:W-:-:S09]  /*0d80*/  UISETP.NE.AND UP0, UPT, UR18, URZ, UPT ;  /* 0x000000ff1200728c */ /* 0x000fd2000bf05270 */
[----:B0-----:R-:W-:Y:S05]  /*0d90*/  BRA.U UP0, `(.L_x_115) ;  /* 0xfffffff500ac7547 */ /* 0x001fea000b83ffff */
.L_x_98:
[----:B------:R-:W-:-:S13]  /*0da0*/  ISETP.NE.AND P0, PT, RZ, UR24, PT ;  /* 0x00000018ff007c0c */ /* 0x000fda000bf05270 */
[----:B------:R-:W-:Y:S05]  /*0db0*/  @!P0 EXIT ;  /* 0x000000000000894d */ /* 0x000fea0003800000 */
[----:B------:R-:W-:-:S09]  /*0dc0*/  UISETP.NE.AND UP0, UPT, UR24, 0x1, UPT ;  /* 0x000000011800788c */ /* 0x000fd2000bf05270 */
[----:B------:R-:W-:Y:S05]  /*0dd0*/  BRA.U !UP0, `(.L_x_116) ;  /* 0x0000000508307547 */ /* 0x000fea000b800000 */
[----:B------:R-:W-:Y:S01]  /*0de0*/  HFMA2 R25, -RZ, RZ, 0, 4.76837158203125e-07 ;  /* 0x00000008ff197431 */ /* 0x000fe200000001ff */
[----:B------:R-:W-:Y:S02]  /*0df0*/  LEA R20, R19, R2, 0x7 ;  /* 0x0000000213147211 */ /* 0x000fe400078e38ff */
[----:B------:R-:W-:-:S05]  /*0e00*/  MOV R23, 0x8 ;  /* 0x0000000800177802 */ /* 0x000fca0000000f00 */
[----:B------:R-:W-:-:S04]  /*0e10*/  IMAD.WIDE R22, R20, R23, UR6 ;  /* 0x0000000614167e25 */ /* 0x000fc8000f8e0217 */
[----:B------:R-:W-:Y:S01]  /*0e20*/  IMAD.WIDE R24, R20, R25, UR4 ;  /* 0x0000000414187e25 */ /* 0x000fe2000f8e0219 */
        /* <DEDUP_REMOVED lines=17> */
.L_x_118:
[----:B------:R-:W-:Y:S05]  /*0f40*/  BSYNC.RECONVERGENT B2 ;  /* 0x0000000000027941 */ /* 0x000fea0003800200 */
.L_x_117:
        /* <DEDUP_REMOVED lines=14> */
.L_x_120:
[----:B------:R-:W-:Y:S05]  /*1030*/  BSYNC.RECONVERGENT B2 ;  /* 0x0000000000027941 */ /* 0x000fea0003800200 */
.L_x_119:
        /* <DEDUP_REMOVED lines=20> */
.L_x_122:
[----:B------:R-:W-:Y:S05]  /*1180*/  BSYNC.RECONVERGENT B2 ;  /* 0x0000000000027941 */ /* 0x000fea0003800200 */
.L_x_121:
        /* <DEDUP_REMOVED lines=14> */
.L_x_124:
[----:B------:R-:W-:Y:S05]  /*1270*/  BSYNC.RECONVERGENT B2 ;  /* 0x0000000000027941 */ /* 0x000fea0003800200 */
.L_x_123:
[----:B------:R0:W-:Y:S01]  /*1280*/  STG.E.64 desc[UR26][R20.64+0x400], R16 ;  /* 0x0004001014007986 */ /* 0x0001e2000c101b1a */
[----:B------:R-:W-:-:S07]  /*1290*/  IADD3 R19, PT, PT, R19, 0x2, RZ ;  /* 0x0000000213137810 */ /* 0x000fce0007ffe0ff */
.L_x_116:
[----:B------:R-:W1:Y:S02]  /*12a0*/  LDC R0, c[0x0][0x384] ;  /* 0x0000e100ff007b82 */ /* 0x000e640000000800 */
[----:B-1----:R-:W-:-:S04]  /*12b0*/  LOP3.LUT R0, R0, 0x1, RZ, 0xc0, !PT ;  /* 0x0000000100007812 */ /* 0x002fc800078ec0ff */
[----:B------:R-:W-:-:S13]  /*12c0*/  ISETP.NE.U32.AND P0, PT, R0, 0x1, PT ;  /* 0x000000010000780c */ /* 0x000fda0003f05070 */
[----:B------:R-:W-:Y:S05]  /*12d0*/  @P0 EXIT ;  /* 0x000000000000094d */ /* 0x000fea0003800000 */
[----:B------:R-:W-:Y:S01]  /*12e0*/  HFMA2 R14, -RZ, RZ, 0, 4.76837158203125e-07 ;  /* 0x00000008ff0e7431 */ /* 0x000fe200000001ff */
[----:B------:R-:W-:Y:S02]  /*12f0*/  LEA R19, R19, R2, 0x7 ;  /* 0x0000000213137211 */ /* 0x000fe400078e38ff */
[----:B------:R-:W-:-:S05]  /*1300*/  MOV R12, 0x8 ;  /* 0x00000008000c7802 */ /* 0x000fca0000000f00 */
[----:B------:R-:W-:-:S04]  /*1310*/  IMAD.WIDE R12, R19, R12, UR6 ;  /* 0x00000006130c7e25 */ /* 0x000fc8000f8e020c */
[----:B------:R-:W-:Y:S02]  /*1320*/  IMAD.WIDE R14, R19, R14, UR4 ;  /* 0x00000004130e7e25 */ /* 0x000fe4000f8e020e */
        /* <DEDUP_REMOVED lines=11> */
[----:B------:R-:W-:Y:S01]  /*13e0*/  FFMA R2, R2, R0, R3 ;  /* 0x0000000002027223 */ /* 0x000fe20000000003 */
[----:B-1----:R-:W-:Y:S06]  /*13f0*/  @!P0 BRA `(.L_x_126) ;  /* 0x0000000000108947 */ /* 0x002fec0003800000 */
[----:B------:R-:W-:Y:S02]  /*1400*/  MOV R8, R18 ;  /* 0x0000001200087202 */ /* 0x000fe40000000f00 */
[----:B------:R-:W-:-:S07]  /*1410*/  MOV R4, 0x1430 ;  /* 0x0000143000047802 */ /* 0x000fce0000000f00 */
[----:B0-----:R-:W-:Y:S05]  /*1420*/  CALL.REL.NOINC `($__internal_1_$__cuda_sm3x_div_rn_noftz_f32_slowpath) ;  /* 0x0000001400a47944 */ /* 0x001fea0003c00000 */
[----:B------:R-:W-:-:S07]  /*1430*/  MOV R2, R17 ;  /* 0x0000001100027202 */ /* 0x000fce0000000f00 */
.L_x_126:
[----:B------:R-:W-:Y:S05]  /*1440*/  BSYNC.RECONVERGENT B2 ;  /* 0x0000000000027941 */ /* 0x000fea0003800200 */
.L_x_125:
[----:B------:R-:W1:Y:S01]  /*1450*/  MUFU.RCP R3, R18 ;  /* 0x0000001200037308 */ /* 0x000e620000001000 */
[----:B------:R-:W-:Y:S01]  /*1460*/  FMUL R15, R15, R12 ;  /* 0x0000000c0f0f7220 */ /* 0x000fe20000400000 */
[----:B------:R-:W-:Y:S03]  /*1470*/  BSSY.RECONVERGENT B2, `(.L_x_127) ;  /* 0x000000d000027945 */ /* 0x000fe60003800200 */
[----:B------:R-:W-:-:S04]  /*1480*/  FFMA R11, R14, R13, R15 ;  /* 0x0000000d0e0b7223 */ /* 0x000fc8000000000f */
[----:B------:R-:W2:Y:S01]  /*1490*/  FCHK P0, R11, R18 ;  /* 0x000000120b007302 */ /* 0x000ea20000000000 */
[----:B-1----:R-:W-:-:S04]  /*14a0*/  FFMA R0, -R18, R3, 1 ;  /* 0x3f80000012007423 */ /* 0x002fc80000000103 */
[----:B------:R-:W-:-:S04]  /*14b0*/  FFMA R3, R3, R0, R3 ;  /* 0x0000000003037223 */ /* 0x000fc80000000003 */
[----:B------:R-:W-:-:S04]  /*14c0*/  FFMA R0, R3, R11, RZ ;  /* 0x0000000b03007223 */ /* 0x000fc800000000ff */
[----:B------:R-:W-:-:S04]  /*14d0*/  FFMA R5, -R18, R0, R11 ;  /* 0x0000000012057223 */ /* 0x000fc8000000010b */
[----:B------:R-:W-:Y:S01]  /*14e0*/  FFMA R3, R3, R5, R0 ;  /* 0x0000000503037223 */ /* 0x000fe20000000000 */
[----:B--2---:R-:W-:Y:S06]  /*14f0*/  @!P0 BRA `(.L_x_128) ;  /* 0x0000000000108947 */ /* 0x004fec0003800000 */
[----:B------:R-:W-:Y:S02]  /*1500*/  MOV R8, R18 ;  /* 0x0000001200087202 */ /* 0x000fe40000000f00 */
[----:B------:R-:W-:-:S07]  /*1510*/  MOV R4, 0x1530 ;  /* 0x0000153000047802 */ /* 0x000fce0000000f00 */
[----:B0-----:R-:W-:Y:S05]  /*1520*/  CALL.REL.NOINC `($__internal_1_$__cuda_sm3x_div_rn_noftz_f32_slowpath) ;  /* 0x0000001400647944 */ /* 0x001fea0003c00000 */
[----:B------:R-:W-:-:S07]  /*1530*/  MOV R3, R17 ;  /* 0x0000001100037202 */ /* 0x000fce0000000f00 */
.L_x_128:
[----:B------:R-:W-:Y:S05]  /*1540*/  BSYNC.RECONVERGENT B2 ;  /* 0x0000000000027941 */ /* 0x000fea0003800200 */
.L_x_127:
[----:B------:R-:W-:-:S05]  /*1550*/  HFMA2 R4, -RZ, RZ, 0, 4.76837158203125e-07 ;  /* 0x00000008ff047431 */ /* 0x000fca00000001ff */
[----:B------:R-:W-:-:S05]  /*1560*/  IMAD.WIDE R4, R19, R4, UR8 ;  /* 0x0000000813047e25 */ /* 0x000fca000f8e0204 */
[----:B------:R-:W-:Y:S01]  /*1570*/  STG.E.64 desc[UR26][R4.64], R2 ;  /* 0x0000000204007986 */ /* 0x000fe2000c101b1a */
[----:B------:R-:W-:Y:S05]  /*1580*/  EXIT ;  /* 0x000000000000794d */ /* 0x000fea0003800000 */
.L_x_97:
        /* <DEDUP_REMOVED lines=9> */
[----:B------:R-:W-:Y:S01]  /*1620*/  ULOP3.LUT UR10, UR17, 0x7ffffffc, URZ, 0xc0, !UPT ;  /* 0x7ffffffc110a7892 */ /* 0x000fe2000f8ec0ff */
[----:B------:R-:W-:-:S05]  /*1630*/  HFMA2 R20, -RZ, RZ, 0, 0 ;  /* 0x00000000ff147431 */ /* 0x000fca00000001ff */
[----:B------:R-:W-:-:S07]  /*1640*/  MOV R19, UR10 ;  /* 0x0000000a00137c02 */ /* 0x000fce0008000f00 */
.L_x_154:
[C---:B------:R-:W-:Y:S01]  /*1650*/  LEA R21, R20.reuse, R2, 0x7 ;  /* 0x0000000214157211 */ /* 0x040fe200078e38ff */
[----:B------:R-:W-:Y:S01]  /*1660*/  BSSY.RECONVERGENT B2, `(.L_x_130) ;  /* 0x000002d000027945 */ /* 0x000fe20003800200 */
[----:B------:R-:W-:Y:S02]  /*1670*/  IADD3 R20, PT, PT, R20, 0x4, RZ ;  /* 0x0000000414147810 */ /* 0x000fe40007ffe0ff */
[----:B------:R-:W-:Y:S02]  /*1680*/  ISETP.GE.AND P0, PT, R21, UR15, PT ;  /* 0x0000000f15007c0c */ /* 0x000fe4000bf06270 */
[----:B------:R-:W-:-:S11]  /*1690*/  ISETP.NE.AND P2, PT, R20, R19, PT ;  /* 0x000000131400720c */ /* 0x000fd60003f45270 */
[----:B012---:R-:W-:Y:S05]  /*16a0*/  @P0 BRA `(.L_x_131) ;  /* 0x0000000000a00947 */ /* 0x007fea0003800000 */
[----:B------:R-:W-:Y:S01]  /*16b0*/  HFMA2 R14, -RZ, RZ, 0, 4.76837158203125e-07 ;  /* 0x00000008ff0e7431 */ /* 0x000fe200000001ff */
[----:B------:R-:W-:-:S05]  /*16c0*/  MOV R12, 0x8 ;  /* 0x00000008000c7802 */ /* 0x000fca0000000f00 */
[----:B------:R-:W-:-:S04]  /*16d0*/  IMAD.WIDE R12, R21, R12, UR4 ;  /* 0x00000004150c7e25 */ /* 0x000fc8000f8e020c */
[----:B------:R-:W-:Y:S02]  /*16e0*/  IMAD.WIDE R14, R21, R14, UR6 ;  /* 0x00000006150e7e25 */ /* 0x000fe4000f8e020e */
        /* <DEDUP_REMOVED lines=17> */
.L_x_133:
[----:B------:R-:W-:Y:S05]  /*1800*/  BSYNC.RECONVERGENT B3 ;  /* 0x0000000000037941 */ /* 0x000fea0003800200 */
.L_x_132:
        /* <DEDUP_REMOVED lines=14> */
.L_x_135:
[----:B------:R-:W-:Y:S05]  /*18f0*/  BSYNC.RECONVERGENT B3 ;  /* 0x0000000000037941 */ /* 0x000fea0003800200 */
.L_x_134:
[----:B------:R-:W-:-:S05]  /*1900*/  HFMA2 R4, -RZ, RZ, 0, 4.76837158203125e-07 ;  /* 0x00000008ff047431 */ /* 0x000fca00000001ff */
[----:B------:R-:W-:-:S05]  /*1910*/  IMAD.WIDE R4, R21, R4, UR8 ;  /* 0x0000000815047e25 */ /* 0x000fca000f8e0204 */
[----:B------:R0:W-:Y:S02]  /*1920*/  STG.E.64 desc[UR26][R4.64], R16 ;  /* 0x0000001004007986 */ /* 0x0001e4000c101b1a */
.L_x_131:
[----:B------:R-:W-:Y:S05]  /*1930*/  BSYNC.RECONVERGENT B2 ;  /* 0x0000000000027941 */ /* 0x000fea0003800200 */
.L_x_130:
[----:B------:R-:W-:Y:S01]  /*1940*/  IADD3 R22, PT, PT, R21, 0x80, RZ ;  /* 0x0000008015167810 */ /* 0x000fe20007ffe0ff */
[----:B------:R-:W-:Y:S03]  /*1950*/  BSSY.RECONVERGENT B2, `(.L_x_136) ;  /* 0x000002b000027945 */ /* 0x000fe60003800200 */
[----:B------:R-:W-:-:S13]  /*1960*/  ISETP.GE.AND P0, PT, R22, UR15, PT ;  /* 0x0000000f16007c0c */ /* 0x000fda000bf06270 */
[----:B------:R-:W-:Y:S05]  /*1970*/  @P0 BRA `(.L_x_137) ;  /* 0x0000000000a00947 */ /* 0x000fea0003800000 */
[----:B------:R-:W-:Y:S01]  /*1980*/  HFMA2 R15, -RZ, RZ, 0, 4.76837158203125e-07 ;  /* 0x00000008ff0f7431 */ /* 0x000fe200000001ff */
[----:B------:R-:W-:-:S05]  /*1990*/  MOV R13, 0x8 ;  /* 0x00000008000d7802 */ /* 0x000fca0000000f00 */
[----:B------:R-:W-:-:S04]  /*19a0*/  IMAD.WIDE R12, R22, R13, UR4 ;  /* 0x00000004160c7e25 */ /* 0x000fc8000f8e020d */
[----:B------:R-:W-:Y:S02]  /*19b0*/  IMAD.WIDE R14, R22, R15, UR6 ;  /* 0x00000006160e7e25 */ /* 0x000fe4000f8e020f */
        /* <DEDUP_REMOVED lines=17> */
.L_x_139:
[----:B------:R-:W-:Y:S05]  /*1ad0*/  BSYNC.RECONVERGENT B3 ;  /* 0x0000000000037941 */ /* 0x000fea0003800200 */
.L_x_138:
        /* <DEDUP_REMOVED lines=14> */
.L_x_141:
[----:B------:R-:W-:Y:S05]  /*1bc0*/  BSYNC.RECONVERGENT B3 ;  /* 0x0000000000037941 */ /* 0x000fea0003800200 */
.L_x_140:
[----:B------:R-:W-:-:S05]  /*1bd0*/  HFMA2 R23, -RZ, RZ, 0, 4.76837158203125e-07 ;  /* 0x00000008ff177431 */ /* 0x000fca00000001ff */
[----:B------:R-:W-:-:S05]  /*1be0*/  IMAD.WIDE R22, R22, R23, UR8 ;  /* 0x0000000816167e25 */ /* 0x000fca000f8e0217 */
[----:B------:R1:W-:Y:S02]  /*1bf0*/  STG.E.64 desc[UR26][R22.64], R16 ;  /* 0x0000001016007986 */ /* 0x0003e4000c101b1a */
.L_x_137:
[----:B------:R-:W-:Y:S05]  /*1c00*/  BSYNC.RECONVERGENT B2 ;  /* 0x0000000000027941 */ /* 0x000fea0003800200 */
.L_x_136:
[----:B-1----:R-:W-:Y:S01]  /*1c10*/  IADD3 R22, PT, PT, R21, 0x100, RZ ;  /* 0x0000010015167810 */ /* 0x002fe20007ffe0ff */
        /* <DEDUP_REMOVED lines=24> */
.L_x_145:
[----:B------:R-:W-:Y:S05]  /*1da0*/  BSYNC.RECONVERGENT B3 ;  /* 0x0000000000037941 */ /* 0x000fea0003800200 */
.L_x_144:
        /* <DEDUP_REMOVED lines=14> */
.L_x_147:
[----:B------:R-:W-:Y:S05]  /*1e90*/  BSYNC.RECONVERGENT B3 ;  /* 0x0000000000037941 */ /* 0x000fea0003800200 */
.L_x_146:
[----:B------:R-:W-:-:S05]  /*1ea0*/  HFMA2 R23, -RZ, RZ, 0, 4.76837158203125e-07 ;  /* 0x00000008ff177431 */ /* 0x000fca00000001ff */
[----:B------:R-:W-:-:S05]  /*1eb0*/  IMAD.WIDE R22, R22, R23, UR8 ;  /* 0x0000000816167e25 */ /* 0x000fca000f8e0217 */
[----:B------:R1:W-:Y:S02]  /*1ec0*/  STG.E.64 desc[UR26][R22.64], R16 ;  /* 0x0000001016007986 */ /* 0x0003e4000c101b1a */
.L_x_143:
[----:B------:R-:W-:Y:S05]  /*1ed0*/  BSYNC.RECONVERGENT B2 ;  /* 0x0000000000027941 */ /* 0x000fea0003800200 */
.L_x_142:
        /* <DEDUP_REMOVED lines=10> */
[----:B0-----:R-:W1:Y:S01]  /*1f80*/  MUFU.RCP R5, R18 ;  /* 0x0000001200057308 */ /* 0x001e620000001000 */
[----:B------:R-:W-:Y:S01]  /*1f90*/  BSSY.RECONVERGENT B3, `(.L_x_150) ;  /* 0x000000e000037945 */ /* 0x000fe20003800200 */
[----:B-1----:R-:W-:-:S04]  /*1fa0*/  FFMA R16, -R18, R5, 1 ;  /* 0x3f80000012107423 */ /* 0x002fc80000000105 */
        /* <DEDUP_REMOVED lines=12> */
.L_x_151:
[----:B------:R-:W-:Y:S05]  /*2070*/  BSYNC.RECONVERGENT B3 ;  /* 0x0000000000037941 */ /* 0x000fea0003800200 */
.L_x_150:
        /* <DEDUP_REMOVED lines=14> */
.L_x_153:
[----:B------:R-:W-:Y:S05]  /*2160*/  BSYNC.RECONVERGENT B3 ;  /* 0x0000000000037941 */ /* 0x000fea0003800200 */
.L_x_152:
[----:B------:R-:W-:-:S05]  /*2170*/  HFMA2 R4, -RZ, RZ, 0, 4.76837158203125e-07 ;  /* 0x00000008ff047431 */ /* 0x000fca00000001ff */
[----:B------:R-:W-:-:S05]  /*2180*/  IMAD.WIDE R4, R21, R4, UR8 ;  /* 0x0000000815047e25 */ /* 0x000fca000f8e0204 */
[----:B------:R2:W-:Y:S02]  /*2190*/  STG.E.64 desc[UR26][R4.64], R16 ;  /* 0x0000001004007986 */ /* 0x0005e4000c101b1a */
.L_x_149:
[----:B------:R-:W-:Y:S05]  /*21a0*/  BSYNC.RECONVERGENT B2 ;  /* 0x0000000000027941 */ /* 0x000fea0003800200 */
.L_x_148:
[----:B------:R-:W-:Y:S05]  /*21b0*/  @P2 BRA `(.L_x_154) ;  /* 0xfffffff400242947 */ /* 0x000fea000383ffff */
.L_x_129:
        /* <DEDUP_REMOVED lines=8> */
[----:B------:R-:W-:Y:S01]  /*2240*/  HFMA2 R15, -RZ, RZ, 0, 4.76837158203125e-07 ;  /* 0x00000008ff0f7431 */ /* 0x000fe200000001ff */
[----:B------:R-:W-:-:S05]  /*2250*/  MOV R13, 0x8 ;  /* 0x00000008000d7802 */ /* 0x000fca0000000f00 */
[----:B------:R-:W-:-:S04]  /*2260*/  IMAD.WIDE R12, R20, R13, UR4 ;  /* 0x00000004140c7e25 */ /* 0x000fc8000f8e020d */
[----:B------:R-:W-:Y:S02]  /*2270*/  IMAD.WIDE R14, R20, R15, UR6 ;  /* 0x00000006140e7e25 */ /* 0x000fe4000f8e020f */
[----:B------:R-:W3:Y:S04]  /*2280*/  LDG.E.64 R12, desc[UR26][R12.64] ;  /* 0x0000001a0c0c7981 */ /* 0x000ee8000c1e1b00 */
[----:B------:R-:W3:Y:S01]  /*2290*/  LDG.E.64 R14, desc[UR26][R14.64] ;  /* 0x0000001a0e0e7981 */ /* 0x000ee2000c1e1b00 */
[----:B0-2---:R-:W1:Y:S01]  /*22a0*/  MUFU.RCP R5, R18 ;  /* 0x0000001200057308 */ /* 0x005e620000001000 */
[----:B------:R-:W-:Y:S01]  /*22b0*/  BSSY.RECONVERGENT B3, `(.L_x_158) ;  /* 0x000000e000037945 */ /* 0x000fe20003800200 */
[----:B-1----:R-:W-:-:S04]  /*22c0*/  FFMA R16, -R18, R5, 1 ;  /* 0x3f80000012107423 */ /* 0x002fc80000000105 */
        /* <DEDUP_REMOVED lines=12> */
.L_x_159:
[----:B------:R-:W-:Y:S05]  /*2390*/  BSYNC.RECONVERGENT B3 ;  /* 0x0000000000037941 */ /* 0x000fea0003800200 */
.L_x_158:
        /* <DEDUP_REMOVED lines=14> */
.L_x_161:
[----:B------:R-:W-:Y:S05]  /*2480*/  BSYNC.RECONVERGENT B3 ;  /* 0x0000000000037941 */ /* 0x000fea0003800200 */
.L_x_160:
[----:B------:R-:W-:-:S05]  /*2490*/  HFMA2 R5, -RZ, RZ, 0, 4.76837158203125e-07 ;  /* 0x00000008ff057431 */ /* 0x000fca00000001ff */
[----:B------:R-:W-:-:S05]  /*24a0*/  IMAD.WIDE R4, R20, R5, UR8 ;  /* 0x0000000814047e25 */ /* 0x000fca000f8e0205 */
[----:B------:R3:W-:Y:S02]  /*24b0*/  STG.E.64 desc[UR26][R4.64], R16 ;  /* 0x0000001004007986 */ /* 0x0007e4000c101b1a */
.L_x_157:
[----:B------:R-:W-:Y:S05]  /*24c0*/  BSYNC.RECONVERGENT B2 ;  /* 0x0000000000027941 */ /* 0x000fea0003800200 */
.L_x_156:
        /* <DEDUP_REMOVED lines=8> */
[----:B------:R-:W4:Y:S04]  /*2550*/  LDG.E.64 R12, desc[UR26][R12.64] ;  /* 0x0000001a0c0c7981 */ /* 0x000f28000c1e1b00 */
[----:B------:R-:W4:Y:S01]  /*2560*/  LDG.E.64 R14, desc[UR26][R14.64] ;  /* 0x0000001a0e0e7981 */ /* 0x000f22000c1e1b00 */
[----:B0-23--:R-:W1:Y:S01]  /*2570*/  MUFU.RCP R5, R18 ;  /* 0x0000001200057308 */ /* 0x00de620000001000 */
[----:B------:R-:W-:Y:S01]  /*2580*/  BSSY.RECONVERGENT B3, `(.L_x_164) ;  /* 0x000000e000037945 */ /* 0x000fe20003800200 */
[----:B-1----:R-:W-:-:S04]  /*2590*/  FFMA R16, -R18, R5, 1 ;  /* 0x3f80000012107423 */ /* 0x002fc80000000105 */
        /* <DEDUP_REMOVED lines=12> */
.L_x_165:
[----:B------:R-:W-:Y:S05]  /*2660*/  BSYNC.RECONVERGENT B3 ;  /* 0x0000000000037941 */ /* 0x000fea0003800200 */
.L_x_164:
        /* <DEDUP_REMOVED lines=14> */
.L_x_167:
[----:B------:R-:W-:Y:S05]  /*2750*/  BSYNC.RECONVERGENT B3 ;  /* 0x0000000000037941 */ /* 0x000fea0003800200 */
.L_x_166:
[----:B------:R-:W-:-:S05]  /*2760*/  HFMA2 R21, -RZ, RZ, 0, 4.76837158203125e-07 ;  /* 0x00000008ff157431 */ /* 0x000fca00000001ff */
[----:B------:R-:W-:-:S05]  /*2770*/  IMAD.WIDE R20, R20, R21, UR8 ;  /* 0x0000000814147e25 */ /* 0x000fca000f8e0215 */
[----:B------:R4:W-:Y:S02]  /*2780*/  STG.E.64 desc[UR26][R20.64], R16 ;  /* 0x0000001014007986 */ /* 0x0009e4000c101b1a */
.L_x_163:
[----:B------:R-:W-:Y:S05]  /*2790*/  BSYNC.RECONVERGENT B2 ;  /* 0x0000000000027941 */ /* 0x000fea0003800200 */
.L_x_162:
[----:B------:R-:W-:-:S07]  /*27a0*/  IADD3 R19, PT, PT, R19, 0x2, RZ ;  /* 0x0000000213137810 */ /* 0x000fce0007ffe0ff */
.L_x_155:
[----:B------:R-:W5:Y:S02]  /*27b0*/  LDC R0, c[0x0][0x384] ;  /* 0x0000e100ff007b82 */ /* 0x000f640000000800 */
[----:B-----5:R-:W-:-:S04]  /*27c0*/  LOP3.LUT R0, R0, 0x1, RZ, 0xc0, !PT ;  /* 0x0000000100007812 */ /* 0x020fc800078ec0ff */
[----:B------:R-:W-:-:S13]  /*27d0*/  ISETP.NE.U32.AND P0, PT, R0, 0x1, PT ;  /* 0x000000010000780c */ /* 0x000fda0003f05070 */
[----:B------:R-:W-:Y:S05]  /*27e0*/  @P0 EXIT ;  /* 0x000000000000094d */ /* 0x000fea0003800000 */
[----:B------:R-:W-:-:S04]  /*27f0*/  LEA R19, R19, R2, 0x7 ;  /* 0x0000000213137211 */ /* 0x000fc800078e38ff */
[----:B------:R-:W-:-:S13]  /*2800*/  ISETP.GE.AND P0, PT, R19, UR15, PT ;  /* 0x0000000f13007c0c */ /* 0x000fda000bf06270 */
[----:B------:R-:W-:Y:S05]  /*2810*/  @P0 EXIT ;  /* 0x000000000000094d */ /* 0x000fea0003800000 */
[----:B------:R-:W-:Y:S01]  /*2820*/  HFMA2 R12, -RZ, RZ, 0, 4.76837158203125e-07 ;  /* 0x00000008ff0c7431 */ /* 0x000fe200000001ff */
[----:B------:R-:W-:-:S05]  /*2830*/  MOV R14, 0x8 ;  /* 0x00000008000e7802 */ /* 0x000fca0000000f00 */
[----:B------:R-:W-:-:S04]  /*2840*/  IMAD.WIDE R14, R19, R14, UR4 ;  /* 0x00000004130e7e25 */ /* 0x000fc8000f8e020e */
[----:B------:R-:W-:Y:S02]  /*2850*/  IMAD.WIDE R12, R19, R12, UR6 ;  /* 0x00000006130c7e25 */ /* 0x000fe4000f8e020c */
[----:B------:R-:W5:Y:S04]  /*2860*/  LDG.E.64 R14, desc[UR26][R14.64] ;  /* 0x0000001a0e0e7981 */ /* 0x000f68000c1e1b00 */
[----:B------:R-:W5:Y:S01]  /*2870*/  LDG.E.64 R12, desc[UR26][R12.64] ;  /* 0x0000001a0c0c7981 */ /* 0x000f62000c1e1b00 */
[----:B0-23--:R-:W0:Y:S01]  /*2880*/  MUFU.RCP R5, R18 ;  /* 0x0000001200057308 */ /* 0x00de220000001000 */
        /* <DEDUP_REMOVED lines=12> */
[----:B-1--4-:R-:W-:Y:S05]  /*2950*/  CALL.REL.NOINC `($__internal_1_$__cuda_sm3x_div_rn_noftz_f32_slowpath) ;  /* 0x0000000000587944 */ /* 0x012fea0003c00000 */
[----:B------:R-:W-:-:S07]  /*2960*/  MOV R2, R17 ;  /* 0x0000001100027202 */ /* 0x000fce0000000f00 */
.L_x_169:
[----:B------:R-:W-:Y:S05]  /*2970*/  BSYNC.RECONVERGENT B2 ;  /* 0x0000000000027941 */ /* 0x000fea0003800200 */
.L_x_168:
[----:B------:R-:W0:Y:S01]  /*2980*/  MUFU.RCP R3, R18 ;  /* 0x0000001200037308 */ /* 0x000e220000001000 */
[----:B------:R-:W-:Y:S01]  /*2990*/  FMUL R15, R15, R12 ;  /* 0x0000000c0f0f7220 */ /* 0x000fe20000400000 */
[----:B------:R-:W-:Y:S03]  /*29a0*/  BSSY.RECONVERGENT B2, `(.L_x_170) ;  /* 0x000000d000027945 */ /* 0x000fe60003800200 */
[----:B------:R-:W-:-:S04]  /*29b0*/  FFMA R11, R14, R13, R15 ;  /* 0x0000000d0e0b7223 */ /* 0x000fc8000000000f */
[----:B------:R-:W2:Y:S01]  /*29c0*/  FCHK P0, R11, R18 ;  /* 0x000000120b007302 */ /* 0x000ea20000000000 */
[----:B0-----:R-:W-:-:S04]  /*29d0*/  FFMA R0, -R18, R3, 1 ;  /* 0x3f80000012007423 */ /* 0x001fc80000000103 */
[----:B------:R-:W-:-:S04]  /*29e0*/  FFMA R3, R3, R0, R3 ;  /* 0x0000000003037223 */ /* 0x000fc80000000003 */
[----:B------:R-:W-:-:S04]  /*29f0*/  FFMA R0, R3, R11, RZ ;  /* 0x0000000b03007223 */ /* 0x000fc800000000ff */
[----:B------:R-:W-:-:S04]  /*2a00*/  FFMA R5, -R18, R0, R11 ;  /* 0x0000000012057223 */ /* 0x000fc8000000010b */
[----:B------:R-:W-:Y:S01]  /*2a10*/  FFMA R3, R3, R5, R0 ;  /* 0x0000000503037223 */ /* 0x000fe20000000000 */
[----:B--2---:R-:W-:Y:S06]  /*2a20*/  @!P0 BRA `(.L_x_171) ;  /* 0x0000000000108947 */ /* 0x004fec0003800000 */
[----:B------:R-:W-:Y:S02]  /*2a30*/  MOV R8, R18 ;  /* 0x0000001200087202 */ /* 0x000fe40000000f00 */
[----:B------:R-:W-:-:S07]  /*2a40*/  MOV R4, 0x2a60 ;  /* 0x00002a6000047802 */ /* 0x000fce0000000f00 */
[----:B-1--4-:R-:W-:Y:S05]  /*2a50*/  CALL.REL.NOINC `($__internal_1_$__cuda_sm3x_div_rn_noftz_f32_slowpath) ;  /* 0x0000000000187944 */ /* 0x012fea0003c00000 */
[----:B------:R-:W-:-:S07]  /*2a60*/  MOV R3, R17 ;  /* 0x0000001100037202 */ /* 0x000fce0000000f00 */
.L_x_171:
[----:B------:R-:W-:Y:S05]  /*2a70*/  BSYNC.RECONVERGENT B2 ;  /* 0x0000000000027941 */ /* 0x000fea0003800200 */
.L_x_170:
[----:B------:R-:W-:-:S05]  /*2a80*/  HFMA2 R4, -RZ, RZ, 0, 4.76837158203125e-07 ;  /* 0x00000008ff047431 */ /* 0x000fca00000001ff */
[----:B------:R-:W-:-:S05]  /*2a90*/  IMAD.WIDE R4, R19, R4, UR8 ;  /* 0x0000000813047e25 */ /* 0x000fca000f8e0204 */
[----:B------:R-:W-:Y:S01]  /*2aa0*/  STG.E.64 desc[UR26][R4.64], R2 ;  /* 0x0000000204007986 */ /* 0x000fe2000c101b1a */
[----:B------:R-:W-:Y:S05]  /*2ab0*/  EXIT ;  /* 0x000000000000794d */ /* 0x000fea0003800000 */
        .weak           $__internal_1_$__cuda_sm3x_div_rn_noftz_f32_slowpath
        .type           $__internal_1_$__cuda_sm3x_div_rn_noftz_f32_slowpath,@function
        .size           $__internal_1_$__cuda_sm3x_div_rn_noftz_f32_slowpath,(.L_x_188 - $__internal_1_$__cuda_sm3x_div_rn_noftz_f32_slowpath)
$__internal_1_$__cuda_sm3x_div_rn_noftz_f32_slowpath:
        /* <DEDUP_REMOVED lines=34> */
.L_x_173:
[----:B------:R-:W-:Y:S01]  /*2ce0*/  LEA R17, R3, 0xc0800000, 0x17 ;  /* 0xc080000003117811 */ /* 0x000fe200078eb8ff */
[----:B------:R-:W-:Y:S01]  /*2cf0*/  BSSY.RECONVERGENT B1, `(.L_x_178) ;  /* 0x0000036000017945 */ /* 0x000fe20003800200 */
[----:B------:R-:W-:Y:S02]  /*2d00*/  IADD3 R6, PT, PT, R6, -0x7f, RZ ;  /* 0xffffff8106067810 */ /* 0x000fe40007ffe0ff */
[----:B------:R-:W-:-:S03]  /*2d10*/  IADD3 R17, PT, PT, -R17, R8, RZ ;  /* 0x0000000811117210 */ /* 0x000fc60007ffe1ff */
[C---:B------:R-:W-:Y:S01]  /*2d20*/  IMAD R0, R6.reuse, -0x800000, R11 ;  /* 0xff80000006007824 */ /* 0x040fe200078e020b */
[----:B------:R-:W0:Y:S01]  /*2d30*/  MUFU.RCP R8, R17 ;  /* 0x0000001100087308 */ /* 0x000e220000001000 */
[----:B------:R-:W-:Y:S01]  /*2d40*/  FADD.FTZ R7, -R17, -RZ ;  /* 0x800000ff11077221 */ /* 0x000fe20000010100 */
[----:B------:R-:W-:-:S04]  /*2d50*/  IADD3 R6, PT, PT, R6, 0x7f, -R3 ;  /* 0x0000007f06067810 */ /* 0x000fc80007ffe803 */
[----:B------:R-:W-:Y:S01]  /*2d60*/  IADD3 R5, PT, PT, R6, R5, RZ ;  /* 0x0000000506057210 */ /* 0x000fe20007ffe0ff */
[----:B0-----:R-:W-:-:S04]  /*2d70*/  FFMA R9, R8, R7, 1 ;  /* 0x3f80000008097423 */ /* 0x001fc80000000007 */
        /* <DEDUP_REMOVED lines=22> */
[----:B------:R-:W-:Y:S02]  /*2ee0*/  IADD3 R7, PT, PT, R3, 0x20, RZ ;  /* 0x0000002003077810 */ /* 0x000fe40007ffe0ff */
[----:B------:R-:W-:Y:S02]  /*2ef0*/  LOP3.LUT R5, R5, 0x7fffff, RZ, 0xc0, !PT ;  /* 0x007fffff05057812 */ /* 0x000fe400078ec0ff */
[----:B------:R-:W-:Y:S02]  /*2f00*/  ISETP.NE.AND P3, PT, R3, RZ, PT ;  /* 0x000000ff0300720c */ /* 0x000fe40003f65270 */
        /* <DEDUP_REMOVED lines=16> */
.L_x_180:
[----:B------:R-:W-:-:S04]  /*3010*/  LOP3.LUT R0, R0, 0x80000000, RZ, 0xc0, !PT ;  /* 0x8000000000007812 */ /* 0x000fc800078ec0ff */
[----:B------:R-:W-:Y:S01]  /*3020*/  LOP3.LUT R0, R0, 0x7f800000, RZ, 0xfc, !PT ;  /* 0x7f80000000007812 */ /* 0x000fe200078efcff */
[----:B------:R-:W-:Y:S06]  /*3030*/  BRA `(.L_x_181) ;  /* 0x0000000000047947 */ /* 0x000fec0003800000 */
.L_x_179:
[----:B------:R-:W-:-:S07]  /*3040*/  LEA R0, R5, R0, 0x17 ;  /* 0x0000000005007211 */ /* 0x000fce00078eb8ff */
.L_x_181:
[----:B------:R-:W-:Y:S05]  /*3050*/  BSYNC.RECONVERGENT B1 ;  /* 0x0000000000017941 */ /* 0x000fea0003800200 */
.L_x_178:
[----:B------:R-:W-:Y:S01]  /*3060*/  MOV R17, R0 ;  /* 0x0000000000117202 */ /* 0x000fe20000000f00 */
[----:B------:R-:W-:Y:S06]  /*3070*/  BRA `(.L_x_182) ;  /* 0x0000000000207947 */ /* 0x000fec0003800000 */
.L_x_177:
[----:B------:R-:W-:-:S04]  /*3080*/  LOP3.LUT R8, R8, 0x80000000, R11, 0x48, !PT ;  /* 0x8000000008087812 */ /* 0x000fc800078e480b */
[----:B------:R-:W-:Y:S01]  /*3090*/  LOP3.LUT R17, R8, 0x7f800000, RZ, 0xfc, !PT ;  /* 0x7f80000008117812 */ /* 0x000fe200078efcff */
[----:B------:R-:W-:Y:S06]  /*30a0*/  BRA `(.L_x_182) ;  /* 0x0000000000147947 */ /* 0x000fec0003800000 */
.L_x_176:
[----:B------:R-:W-:Y:S01]  /*30b0*/  LOP3.LUT R17, R8, 0x80000000, R11, 0x48, !PT ;  /* 0x8000000008117812 */ /* 0x000fe200078e480b */
[----:B------:R-:W-:Y:S06]  /*30c0*/  BRA `(.L_x_182) ;  /* 0x00000000000c7947 */ /* 0x000fec0003800000 */
.L_x_175:
[----:B------:R-:W0:Y:S01]  /*30d0*/  MUFU.RSQ R17, -QNAN ;  /* 0xffc0000000117908 */ /* 0x000e220000001400 */
[----:B------:R-:W-:Y:S05]  /*30e0*/  BRA `(.L_x_182) ;  /* 0x0000000000047947 */ /* 0x000fea0003800000 */
.L_x_174:
[----:B------:R-:W-:-:S07]  /*30f0*/  FADD.FTZ R17, R11, R8 ;  /* 0x000000080b117221 */ /* 0x000fce0000010000 */
.L_x_182:
[----:B------:R-:W-:Y:S05]  /*3100*/  BSYNC.RECONVERGENT B0 ;  /* 0x0000000000007941 */ /* 0x000fea0003800200 */
.L_x_172:
[----:B------:R-:W-:-:S04]  /*3110*/  HFMA2 R5, -RZ, RZ, 0, 0 ;  /* 0x00000000ff057431 */ /* 0x000fc800000001ff */
[----:B0-----:R-:W-:Y:S05]  /*3120*/  RET.REL.NODEC R4 `(_ZN3cub18CUB_300001_SM_10006detail9transform16transform_kernelINS2_10policy_hubILb1EN4cuda3std3__45tupleIJN6thrust24THRUST_300001_SM_1000_NS6detail15normal_iteratorINSA_10device_ptrI6float2EEEESG_EEEE10policy1000Ei26complex_multiplies_functorSG_JPSE_SL_EEEvT0_iT1_T2_DpNS2_10kernel_argIT3_EE) ;  /* 0xffffffcc04b47950 */ /* 0x001fea0003c3ffff */
.L_x_183:
        /* <DEDUP_REMOVED lines=13> */
.L_x_188:


//--------------------- .text._ZN3cub18CUB_300001_SM_10006detail8for_each13static_kernelINS2_12policy_hub_t12policy_500_tEmN6thrust24THRUST_300001_SM_1000_NS8cuda_cub20__uninitialized_fill7functorINS7_10device_ptrI6float2EESC_EEEEvT0_T1_ --------------------------
	.section	.text._ZN3cub18CUB_300001_SM_10006detail8for_each13static_kernelINS2_12policy_hub_t12policy_500_tEmN6thrust24THRUST_300001_SM_1000_NS8cuda_cub20__uninitialized_fill7functorINS7_10device_ptrI6float2EESC_EEEEvT0_T1_,"ax",@progbits
	.align	128
        .global         _ZN3cub18CUB_300001_SM_10006detail8for_each13static_kernelINS2_12policy_hub_t12policy_500_tEmN6thrust24THRUST_300001_SM_1000_NS8cuda_cub20__uninitialized_fill7functorINS7_10device_ptrI6float2EESC_EEEEvT0_T1_
        .type           _ZN3cub18CUB_300001_SM_10006detail8for_each13static_kernelINS2_12policy_hub_t12policy_500_tEmN6thrust24THRUST_300001_SM_1000_NS8cuda_cub20__uninitialized_fill7functorINS7_10device_ptrI6float2EESC_EEEEvT0_T1_,@function
        .size           _ZN3cub18CUB_300001_SM_10006detail8for_each13static_kernelINS2_12policy_hub_t12policy_500_tEmN6thrust24THRUST_300001_SM_1000_NS8cuda_cub20__uninitialized_fill7functorINS7_10device_ptrI6float2EESC_EEEEvT0_T1_,(.L_x_191 - _ZN3cub18CUB_300001_SM_10006detail8for_each13static_kernelINS2_12policy_hub_t12policy_500_tEmN6thrust24THRUST_300001_SM_1000_NS8cuda_cub20__uninitialized_fill7functorINS7_10device_ptrI6float2EESC_EEEEvT0_T1_)
        .other          _ZN3cub18CUB_300001_SM_10006detail8for_each13static_kernelINS2_12policy_hub_t12policy_500_tEmN6thrust24THRUST_300001_SM_1000_NS8cuda_cub20__uninitialized_fill7functorINS7_10device_ptrI6float2EESC_EEEEvT0_T1_,@"STO_CUDA_ENTRY STV_DEFAULT"
_ZN3cub18CUB_300001_SM_10006detail8for_each13static_kernelINS2_12policy_hub_t12policy_500_tEmN6thrust24THRUST_300001_SM_1000_NS8cuda_cub20__uninitialized_fill7functorINS7_10device_ptrI6float2EESC_EEEEvT0_T1_:
.text._ZN3cub18CUB_300001_SM_10006detail8for_each13static_kernelINS2_12policy_hub_t12policy_500_tEmN6thrust24THRUST_300001_SM_1000_NS8cuda_cub20__uninitialized_fill7functorINS7_10device_ptrI6float2EESC_EEEEvT0_T1_:
[----:B------:R-:W-:Y:S08]  /*0000*/  LDC R1, c[0x0][0x37c] ;  /* 0x0000df00ff017b82 */ /* 0x000ff00000000800 */
[----:B------:R-:W0:Y:S01]  /*0010*/  S2UR UR4, SR_CTAID.X ;  /* 0x00000000000479c3 */ /* 0x000e220000002500 */
[----:B------:R-:W1:Y:S01]  /*0020*/  LDCU.64 UR6, c[0x0][0x380] ;  /* 0x00007000ff0677ac */ /* 0x000e620008000a00 */
[----:B------:R-:W2:Y:S01]  /*0030*/  LDCU.64 UR8, c[0x0][0x358] ;  /* 0x00006b00ff0877ac */ /* 0x000ea20008000a00 */
[----:B0-----:R-:W-:-:S04]  /*0040*/  UIMAD.WIDE.U32 UR4, UR4, 0x200, URZ ;  /* 0x00000200040478a5 */ /* 0x001fc8000f8e00ff */
[----:B-1----:R-:W-:-:S04]  /*0050*/  UIADD3 UR6, UP0, UPT, -UR4, UR6, URZ ;  /* 0x0000000604067290 */ /* 0x002fc8000ff1e1ff */
[----:B------:R-:W-:Y:S02]  /*0060*/  UIADD3.X UR7, UPT, UPT, ~UR5, UR7, URZ, UP0, !UPT ;  /* 0x0000000705077290 */ /* 0x000fe400087fe5ff */
[----:B------:R-:W-:-:S04]  /*0070*/  UISETP.GE.U32.AND UP0, UPT, UR6, 0x200, UPT ;  /* 0x000002000600788c */ /* 0x000fc8000bf06070 */
[----:B------:R-:W-:-:S09]  /*0080*/  UISETP.GE.U32.AND.EX UP0, UPT, UR7, URZ, UPT, UP0 ;  /* 0x000000ff0700728c */ /* 0x000fd2000bf06100 */
[----:B--2---:R-:W-:Y:S05]  /*0090*/  BRA.U !UP0, `(.L_x_184) ;  /* 0x0000000108287547 */ /* 0x004fea000b800000 */
[----:B------:R-:W0:Y:S01]  /*00a0*/  S2R R0, SR_TID.X ;  /* 0x0000000000007919 */ /* 0x000e220000002100 */
[----:B------:R-:W1:Y:S01]  /*00b0*/  LDCU.64 UR6, c[0x0][0x388] ;  /* 0x00007100ff0677ac */ /* 0x000e620008000a00 */
[----:B------:R-:W2:Y:S01]  /*00c0*/  LDC.64 R4, c[0x0][0x390] ;  /* 0x0000e400ff047b82 */ /* 0x000ea20000000a00 */
[----:B0-----:R-:W-:-:S05]  /*00d0*/  IADD3 R0, P0, PT, R0, UR4, RZ ;  /* 0x0000000400007c10 */ /* 0x001fca000ff1e0ff */
[----:B------:R-:W-:Y:S01]  /*00e0*/  IMAD.X R3, RZ, RZ, UR5, P0 ;  /* 0x00000005ff037e24 */ /* 0x000fe200080e06ff */
[----:B-1----:R-:W-:-:S04]  /*00f0*/  LEA R2, P0, R0, UR6, 0x3 ;  /* 0x0000000600027c11 */ /* 0x002fc8000f8018ff */
[----:B------:R-:W-:-:S05]  /*0100*/  LEA.HI.X R3, R0, UR7, R3, 0x3, P0 ;  /* 0x0000000700037c11 */ /* 0x000fca00080f1c03 */
[----:B--2---:R-:W-:Y:S04]  /*0110*/  STG.E.64 desc[UR8][R2.64], R4 ;  /* 0x0000000402007986 */ /* 0x004fe8000c101b08 */
[----:B------:R-:W-:Y:S01]  /*0120*/  STG.E.64 desc[UR8][R2.64+0x800], R4 ;  /* 0x0008000402007986 */ /* 0x000fe2000c101b08 */
[----:B------:R-:W-:Y:S05]  /*0130*/  EXIT ;  /* 0x000000000000794d */ /* 0x000fea0003800000 */
.L_x_184:
[----:B------:R-:W0:Y:S01]  /*0140*/  S2R R0, SR_TID.X ;  /* 0x0000000000007919 */ /* 0x000e220000002100 */
[----:B------:R-:W-:Y:S01]  /*0150*/  IMAD.U32 R2, RZ, RZ, UR7 ;  /* 0x00000007ff027e24 */ /* 0x000fe2000f8e00ff */
[----:B------:R-:W1:Y:S01]  /*0160*/  LDCU.64 UR10, c[0x0][0x388] ;  /* 0x00007100ff0a77ac */ /* 0x000e620008000a00 */
[----:B------:R-:W-:Y:S01]  /*0170*/  IMAD.U32 R6, RZ, RZ, UR7 ;  /* 0x00000007ff067e24 */ /* 0x000fe2000f8e00ff */
[----:B0-----:R-:W-:-:S04]  /*0180*/  ISETP.LT.U32.AND P0, PT, R0, UR6, PT ;  /* 0x0000000600007c0c */ /* 0x001fc8000bf01070 */
[----:B------:R-:W-:Y:S01]  /*0190*/  ISETP.GT.U32.AND.EX P0, PT, R2, RZ, PT, P0 ;  /* 0x000000ff0200720c */ /* 0x000fe20003f04100 */
[C---:B------:R-:W-:Y:S01]  /*01a0*/  VIADD R2, R0.reuse, 0x100 ;  /* 0x0000010000027836 */ /* 0x040fe20000000000 */
[----:B------:R-:W-:-:S04]  /*01b0*/  IADD3 R0, P2, PT, R0, UR4, RZ ;  /* 0x0000000400007c10 */ /* 0x000fc8000ff5e0ff */
[----:B------:R-:W-:Y:S01]  /*01c0*/  ISETP.LT.U32.AND P1, PT, R2, UR6, PT ;  /* 0x0000000602007c0c */ /* 0x000fe2000bf21070 */
[----:B------:R-:W-:Y:S01]  /*01d0*/  IMAD.X R3, RZ, RZ, UR5, P2 ;  /* 0x00000005ff037e24 */ /* 0x000fe200090e06ff */
[----:B-1----:R-:W-:Y:S02]  /*01e0*/  LEA R2, P2, R0, UR10, 0x3 ;  /* 0x0000000a00027c11 */ /* 0x002fe4000f8418ff */
[----:B------:R-:W-:Y:S02]  /*01f0*/  ISETP.GT.U32.AND.EX P1, PT, R6, RZ, PT, P1 ;  /* 0x000000ff0600720c */ /* 0x000fe40003f24110 */
[----:B------:R-:W-:Y:S01]  /*0200*/  LEA.HI.X R3, R0, UR11, R3, 0x3, P2 ;  /* 0x0000000b00037c11 */ /* 0x000fe200090f1c03 */
[----:B------:R-:W0:Y:S04]  /*0210*/  @P0 LDC.64 R4, c[0x0][0x390] ;  /* 0x0000e400ff040b82 */ /* 0x000e280000000a00 */
[----:B0-----:R0:W-:Y:S06]  /*0220*/  @P0 STG.E.64 desc[UR8][R2.64], R4 ;  /* 0x0000000402000986 */ /* 0x0011ec000c101b08 */
[----:B------:R-:W-:Y:S05]  /*0230*/  @!P1 EXIT ;  /* 0x000000000000994d */ /* 0x000fea0003800000 */
[----:B0-----:R-:W0:Y:S02]  /*0240*/  LDC.64 R4, c[0x0][0x390] ;  /* 0x0000e400ff047b82 */ /* 0x001e240000000a00 */
[----:B0-----:R-:W-:Y:S01]  /*0250*/  STG.E.64 desc[UR8][R2.64+0x800], R4 ;  /* 0x0008000402007986 */ /* 0x001fe2000c101b08 */
[----:B------:R-:W-:Y:S05]  /*0260*/  EXIT ;  /* 0x000000000000794d */ /* 0x000fea0003800000 */
.L_x_185:
        /* <DEDUP_REMOVED lines=9> */
.L_x_191:


//--------------------- .text._ZN3cub18CUB_300001_SM_10006detail11EmptyKernelIvEEvv --------------------------
	.section	.text._ZN3cub18CUB_300001_SM_10006detail11EmptyKernelIvEEvv,"ax",@progbits
	.align	128
        .global         _ZN3cub18CUB_300001_SM_10006detail11EmptyKernelIvEEvv
        .type           _ZN3cub18CUB_300001_SM_10006detail11EmptyKernelIvEEvv,@function
        .size           _ZN3cub18CUB_300001_SM_10006detail11EmptyKernelIvEEvv,(.L_x_192 - _ZN3cub18CUB_300001_SM_10006detail11EmptyKernelIvEEvv)
        .other          _ZN3cub18CUB_300001_SM_10006detail11EmptyKernelIvEEvv,@"STO_CUDA_ENTRY STV_DEFAULT"
_ZN3cub18CUB_300001_SM_10006detail11EmptyKernelIvEEvv:
.text._ZN3cub18CUB_300001_SM_10006detail11EmptyKernelIvEEvv:
[----:B------:R-:W-:Y:S01]  /*0000*/  LDC R1, c[0x0][0x37c] ;  /* 0x0000df00ff017b82 */ /* 0x000fe20000000800 */
[----:B------:R-:W-:Y:S05]  /*0010*/  EXIT ;  /* 0x000000000000794d */ /* 0x000fea0003800000 */
.L_x_186:
        /* <DEDUP_REMOVED lines=14> */
.L_x_192:


//--------------------- .nv.shared.reserved.0     --------------------------
	.section	.nv.shared.reserved.0,"aw",@nobits
	.weak		__nv_reservedSMEM_offset_0_alias
	.size		__nv_reservedSMEM_offset_0_alias, 0, 64
	.other		__nv_reservedSMEM_offset_0_alias,@"STO_CUDA_RESERVED_SHARED STV_DEFAULT"
__nv_reservedSMEM_offset_0_alias:
	.zero		0
	.zero		64


//--------------------- .nv.global                --------------------------
	.section	.nv.global,"aw",@nobits
.nv.global:
	.type		_ZN34_INTERNAL_1d14fc6b_4_k_cu_4e9b01156thrust24THRUST_300001_SM_1000_NS3seqE,@object
	.size		_ZN34_INTERNAL_1d14fc6b_4_k_cu_4e9b01156thrust24THRUST_300001_SM_1000_NS3seqE,(_ZN34_INTERNAL_1d14fc6b_4_k_cu_4e9b01154cuda3std3__48in_placeE - _ZN34_INTERNAL_1d14fc6b_4_k_cu_4e9b01156thrust24THRUST_300001_SM_1000_NS3seqE)
_ZN34_INTERNAL_1d14fc6b_4_k_cu_4e9b01156thrust24THRUST_300001_SM_1000_NS3seqE:
	.zero		1
	.type		_ZN34_INTERNAL_1d14fc6b_4_k_cu_4e9b01154cuda3std3__48in_placeE,@object
	.size		_ZN34_INTERNAL_1d14fc6b_4_k_cu_4e9b01154cuda3std3__48in_placeE,(_ZN34_INTERNAL_1d14fc6b_4_k_cu_4e9b01154cuda3std6ranges3__45__cpo4sizeE - _ZN34_INTERNAL_1d14fc6b_4_k_cu_4e9b01154cuda3std3__48in_placeE)
_ZN34_INTERNAL_1d14fc6b_4_k_cu_4e9b01154cuda3std3__48in_placeE:
	.zero		1
	.type		_ZN34_INTERNAL_1d14fc6b_4_k_cu_4e9b01154cuda3std6ranges3__45__cpo4sizeE,@object
	.size		_ZN34_INTERNAL_1d14fc6b_4_k_cu_4e9b01154cuda3std6ranges3__45__cpo4sizeE,(_ZN34_INTERNAL_1d14fc6b_4_k_cu_4e9b01156thrust24THRUST_300001_SM_1000_NS12placeholders2_3E - _ZN34_INTERNAL_1d14fc6b_4_k_cu_4e9b01154cuda3std6ranges3__45__cpo4sizeE)
_ZN34_INTERNAL_1d14fc6b_4_k_cu_4e9b01154cuda3std6ranges3__45__cpo4sizeE:
	.zero		1
	.type		_ZN34_INTERNAL_1d14fc6b_4_k_cu_4e9b01156thrust24THRUST_300001_SM_1000_NS12placeholders2_3E,@object
	.size		_ZN34_INTERNAL_1d14fc6b_4_k_cu_4e9b01156thrust24THRUST_300001_SM_1000_NS12placeholders2_3E,(_ZN34_INTERNAL_1d14fc6b_4_k_cu_4e9b01154cuda3std3__45__cpo6cbeginE - _ZN34_INTERNAL_1d14fc6b_4_k_cu_4e9b01156thrust24THRUST_300001_SM_1000_NS12placeholders2_3E)
_ZN34_INTERNAL_1d14fc6b_4_k_cu_4e9b01156thrust24THRUST_300001_SM_1000_NS12placeholders2_3E:
	.zero		1
	.type		_ZN34_INTERNAL_1d14fc6b_4_k_cu_4e9b01154cuda3std3__45__cpo6cbeginE,@object
	.size		_ZN34_INTERNAL_1d14fc6b_4_k_cu_4e9b01154cuda3std3__45__cpo6cbeginE,(_ZN34_INTERNAL_1d14fc6b_4_k_cu_4e9b01154cuda3std6ranges3__45__cpo6cbeginE - _ZN34_INTERNAL_1d14fc6b_4_k_cu_4e9b01154cuda3std3__45__cpo6cbeginE)
_ZN34_INTERNAL_1d14fc6b_4_k_cu_4e9b01154cuda3std3__45__cpo6cbeginE:
	.zero		1
	.type		_ZN34_INTERNAL_1d14fc6b_4_k_cu_4e9b01154cuda3std6ranges3__45__cpo6cbeginE,@object
	.size		_ZN34_INTERNAL_1d14fc6b_4_k_cu_4e9b01154cuda3std6ranges3__45__cpo6cbeginE,(_ZN34_INTERNAL_1d14fc6b_4_k_cu_4e9b01156thrust24THRUST_300001_SM_1000_NS12placeholders2_7E - _ZN34_INTERNAL_1d14fc6b_4_k_cu_4e9b01154cuda3std6ranges3__45__cpo6cbeginE)
_ZN34_INTERNAL_1d14fc6b_4_k_cu_4e9b01154cuda3std6ranges3__45__cpo6cbeginE:
	.zero		1
	.type		_ZN34_INTERNAL_1d14fc6b_4_k_cu_4e9b01156thrust24THRUST_300001_SM_1000_NS12placeholders2_7E,@object
	.size		_ZN34_INTERNAL_1d14fc6b_4_k_cu_4e9b01156thrust24THRUST_300001_SM_1000_NS12placeholders2_7E,(_ZN34_INTERNAL_1d14fc6b_4_k_cu_4e9b01154cuda3std3__45__cpo7crbeginE - _ZN34_INTERNAL_1d14fc6b_4_k_cu_4e9b01156thrust24THRUST_300001_SM_1000_NS12placeholders2_7E)
_ZN34_INTERNAL_1d14fc6b_4_k_cu_4e9b01156thrust24THRUST_300001_SM_1000_NS12placeholders2_7E:
	.zero		1
	.type		_ZN34_INTERNAL_1d14fc6b_4_k_cu_4e9b01154cuda3std3__45__cpo7crbeginE,@object
	.size		_ZN34_INTERNAL_1d14fc6b_4_k_cu_4e9b01154cuda3std3__45__cpo7crbeginE,(_ZN34_INTERNAL_1d14fc6b_4_k_cu_4e9b01154cuda3std6ranges3__45__cpo4nextE - _ZN34_INTERNAL_1d14fc6b_4_k_cu_4e9b01154cuda3std3__45__cpo7crbeginE)
_ZN34_INTERNAL_1d14fc6b_4_k_cu_4e9b01154cuda3std3__45__cpo7crbeginE:
	.zero		1
	.type		_ZN34_INTERNAL_1d14fc6b_4_k_cu_4e9b01154cuda3std6ranges3__45__cpo4nextE,@object
	.size		_ZN34_INTERNAL_1d14fc6b_4_k_cu_4e9b01154cuda3std6ranges3__45__cpo4nextE,(_ZN34_INTERNAL_1d14fc6b_4_k_cu_4e9b01154cuda3std6ranges3__45__cpo4swapE - _ZN34_INTERNAL_1d14fc6b_4_k_cu_4e9b01154cuda3std6ranges3__45__cpo4nextE)
_ZN34_INTERNAL_1d14fc6b_4_k_cu_4e9b01154cuda3std6ranges3__45__cpo4nextE:
	.zero		1
	.type		_ZN34_INTERNAL_1d14fc6b_4_k_cu_4e9b01154cuda3std6ranges3__45__cpo4swapE,@object
	.size		_ZN34_INTERNAL_1d14fc6b_4_k_cu_4e9b01154cuda3std6ranges3__45__cpo4swapE,(_ZN34_INTERNAL_1d14fc6b_4_k_cu_4e9b01156thrust24THRUST_300001_SM_1000_NS8cuda_cub10par_nosyncE - _ZN34_INTERNAL_1d14fc6b_4_k_cu_4e9b01154cuda3std6ranges3__45__cpo4swapE)
_ZN34_INTERNAL_1d14fc6b_4_k_cu_4e9b01154cuda3std6ranges3__45__cpo4swapE:
	.zero		1
	.type		_ZN34_INTERNAL_1d14fc6b_4_k_cu_4e9b01156thrust24THRUST_300001_SM_1000_NS8cuda_cub10par_nosyncE,@object
	.size		_ZN34_INTERNAL_1d14fc6b_4_k_cu_4e9b01156thrust24THRUST_300001_SM_1000_NS8cuda_cub10par_nosyncE,(_ZN34_INTERNAL_1d14fc6b_4_k_cu_4e9b01156thrust24THRUST_300001_SM_1000_NS12placeholders2_9E - _ZN34_INTERNAL_1d14fc6b_4_k_cu_4e9b01156thrust24THRUST_300001_SM_1000_NS8cuda_cub10par_nosyncE)
_ZN34_INTERNAL_1d14fc6b_4_k_cu_4e9b01156thrust24THRUST_300001_SM_1000_NS8cuda_cub10par_nosyncE:
	.zero		1
	.type		_ZN34_INTERNAL_1d14fc6b_4_k_cu_4e9b01156thrust24THRUST_300001_SM_1000_NS12placeholders2_9E,@object
	.size		_ZN34_INTERNAL_1d14fc6b_4_k_cu_4e9b01156thrust24THRUST_300001_SM_1000_NS12placeholders2_9E,(_ZN34_INTERNAL_1d14fc6b_4_k_cu_4e9b01154cuda3std3__436_GLOBAL__N__1d14fc6b_4_k_cu_4e9b01156ignoreE - _ZN34_INTERNAL_1d14fc6b_4_k_cu_4e9b01156thrust24THRUST_300001_SM_1000_NS12placeholders2_9E)
_ZN34_INTERNAL_1d14fc6b_4_k_cu_4e9b01156thrust24THRUST_300001_SM_1000_NS12placeholders2_9E:
	.zero		1
	.type		_ZN34_INTERNAL_1d14fc6b_4_k_cu_4e9b01154cuda3std3__436_GLOBAL__N__1d14fc6b_4_k_cu_4e9b01156ignoreE,@object
	.size		_ZN34_INTERNAL_1d14fc6b_4_k_cu_4e9b01154cuda3std3__436_GLOBAL__N__1d14fc6b_4_k_cu_4e9b01156ignoreE,(_ZN34_INTERNAL_1d14fc6b_4_k_cu_4e9b01154cuda3std6ranges3__45__cpo4dataE - _ZN34_INTERNAL_1d14fc6b_4_k_cu_4e9b01154cuda3std3__436_GLOBAL__N__1d14fc6b_4_k_cu_4e9b01156ignoreE)
_ZN34_INTERNAL_1d14fc6b_4_k_cu_4e9b01154cuda3std3__436_GLOBAL__N__1d14fc6b_4_k_cu_4e9b01156ignoreE:
	.zero		1
	.type		_ZN34_INTERNAL_1d14fc6b_4_k_cu_4e9b01154cuda3std6ranges3__45__cpo4dataE,@object
	.size		_ZN34_INTERNAL_1d14fc6b_4_k_cu_4e9b01154cuda3std6ranges3__45__cpo4dataE,(_ZN34_INTERNAL_1d14fc6b_4_k_cu_4e9b01156thrust24THRUST_300001_SM_1000_NS12placeholders2_1E - _ZN34_INTERNAL_1d14fc6b_4_k_cu_4e9b01154cuda3std6ranges3__45__cpo4dataE)
_ZN34_INTERNAL_1d14fc6b_4_k_cu_4e9b01154cuda3std6ranges3__45__cpo4dataE:
	.zero		1
	.type		_ZN34_INTERNAL_1d14fc6b_4_k_cu_4e9b01156thrust24THRUST_300001_SM_1000_NS12placeholders2_1E,@object
	.size		_ZN34_INTERNAL_1d14fc6b_4_k_cu_4e9b01156thrust24THRUST_300001_SM_1000_NS12placeholders2_1E,(_ZN34_INTERNAL_1d14fc6b_4_k_cu_4e9b01154cuda3std3__45__cpo5beginE - _ZN34_INTERNAL_1d14fc6b_4_k_cu_4e9b01156thrust24THRUST_300001_SM_1000_NS12placeholders2_1E)
_ZN34_INTERNAL_1d14fc6b_4_k_cu_4e9b01156thrust24THRUST_300001_SM_1000_NS12placeholders2_1E:
	.zero		1
	.type		_ZN34_INTERNAL_1d14fc6b_4_k_cu_4e9b01154cuda3std3__45__cpo5beginE,@object
	.size		_ZN34_INTERNAL_1d14fc6b_4_k_cu_4e9b01154cuda3std3__45__cpo5beginE,(_ZN34_INTERNAL_1d14fc6b_4_k_cu_4e9b01154cuda3std6ranges3__45__cpo5beginE - _ZN34_INTERNAL_1d14fc6b_4_k_cu_4e9b01154cuda3std3__45__cpo5beginE)
_ZN34_INTERNAL_1d14fc6b_4_k_cu_4e9b01154cuda3std3__45__cpo5beginE:
	.zero		1
	.type		_ZN34_INTERNAL_1d14fc6b_4_k_cu_4e9b01154cuda3std6ranges3__45__cpo5beginE,@object
	.size		_ZN34_INTERNAL_1d14fc6b_4_k_cu_4e9b01154cuda3std6ranges3__45__cpo5beginE,(_ZN34_INTERNAL_1d14fc6b_4_k_cu_4e9b01156thrust24THRUST_300001_SM_1000_NS12placeholders2_5E - _ZN34_INTERNAL_1d14fc6b_4_k_cu_4e9b01154cuda3std6ranges3__45__cpo5beginE)
_ZN34_INTERNAL_1d14fc6b_4_k_cu_4e9b01154cuda3std6ranges3__45__cpo5beginE:
	.zero		1
	.type		_ZN34_INTERNAL_1d14fc6b_4_k_cu_4e9b01156thrust24THRUST_300001_SM_1000_NS12placeholders2_5E,@object
	.size		_ZN34_INTERNAL_1d14fc6b_4_k_cu_4e9b01156thrust24THRUST_300001_SM_1000_NS12placeholders2_5E,(_ZN34_INTERNAL_1d14fc6b_4_k_cu_4e9b01154cuda3std3__45__cpo6rbeginE - _ZN34_INTERNAL_1d14fc6b_4_k_cu_4e9b01156thrust24THRUST_300001_SM_1000_NS12placeholders2_5E)
_ZN34_INTERNAL_1d14fc6b_4_k_cu_4e9b01156thrust24THRUST_300001_SM_1000_NS12placeholders2_5E:
	.zero		1
	.type		_ZN34_INTERNAL_1d14fc6b_4_k_cu_4e9b01154cuda3std3__45__cpo6rbeginE,@object
	.size		_ZN34_INTERNAL_1d14fc6b_4_k_cu_4e9b01154cuda3std3__45__cpo6rbeginE,(_ZN34_INTERNAL_1d14fc6b_4_k_cu_4e9b01154cuda3std6ranges3__45__cpo7advanceE - _ZN34_INTERNAL_1d14fc6b_4_k_cu_4e9b01154cuda3std3__45__cpo6rbeginE)
_ZN34_INTERNAL_1d14fc6b_4_k_cu_4e9b01154cuda3std3__45__cpo6rbeginE:
	.zero		1
	.type		_ZN34_INTERNAL_1d14fc6b_4_k_cu_4e9b01154cuda3std6ranges3__45__cpo7advanceE,@object
	.size		_ZN34_INTERNAL_1d14fc6b_4_k_cu_4e9b01154cuda3std6ranges3__45__cpo7advanceE,(_ZN34_INTERNAL_1d14fc6b_4_k_cu_4e9b01154cuda3std3__47nulloptE - _ZN34_INTERNAL_1d14fc6b_4_k_cu_4e9b01154cuda3std6ranges3__45__cpo7advanceE)
_ZN34_INTERNAL_1d14fc6b_4_k_cu_4e9b01154cuda3std6ranges3__45__cpo7advanceE:
	.zero		1
	.type		_ZN34_INTERNAL_1d14fc6b_4_k_cu_4e9b01154cuda3std3__47nulloptE,@object
	.size		_ZN34_INTERNAL_1d14fc6b_4_k_cu_4e9b01154cuda3std3__47nulloptE,(_ZN34_INTERNAL_1d14fc6b_4_k_cu_4e9b01154cuda3std6ranges3__45__cpo8distanceE - _ZN34_INTERNAL_1d14fc6b_4_k_cu_4e9b01154cuda3std3__47nulloptE)
_ZN34_INTERNAL_1d14fc6b_4_k_cu_4e9b01154cuda3std3__47nulloptE:
	.zero		1
	.type		_ZN34_INTERNAL_1d14fc6b_4_k_cu_4e9b01154cuda3std6ranges3__45__cpo8distanceE,@object
	.size		_ZN34_INTERNAL_1d14fc6b_4_k_cu_4e9b01154cuda3std6ranges3__45__cpo8distanceE,(_ZN34_INTERNAL_1d14fc6b_4_k_cu_4e9b01156thrust24THRUST_300001_SM_1000_NS12placeholders3_10E - _ZN34_INTERNAL_1d14fc6b_4_k_cu_4e9b01154cuda3std6ranges3__45__cpo8distanceE)
_ZN34_INTERNAL_1d14fc6b_4_k_cu_4e9b01154cuda3std6ranges3__45__cpo8distanceE:
	.zero		1
	.type		_ZN34_INTERNAL_1d14fc6b_4_k_cu_4e9b01156thrust24THRUST_300001_SM_1000_NS12placeholders3_10E,@object
	.size		_ZN34_INTERNAL_1d14fc6b_4_k_cu_4e9b01156thrust24THRUST_300001_SM_1000_NS12placeholders3_10E,(_ZN34_INTERNAL_1d14fc6b_4_k_cu_4e9b01154cuda3std3__419piecewise_constructE - _ZN34_INTERNAL_1d14fc6b_4_k_cu_4e9b01156thrust24THRUST_300001_SM_1000_NS12placeholders3_10E)
_ZN34_INTERNAL_1d14fc6b_4_k_cu_4e9b01156thrust24THRUST_300001_SM_1000_NS12placeholders3_10E:
	.zero		1
	.type		_ZN34_INTERNAL_1d14fc6b_4_k_cu_4e9b01154cuda3std3__419piecewise_constructE,@object
	.size		_ZN34_INTERNAL_1d14fc6b_4_k_cu_4e9b01154cuda3std3__419piecewise_constructE,(_ZN34_INTERNAL_1d14fc6b_4_k_cu_4e9b01154cuda3std6ranges3__45__cpo5cdataE - _ZN34_INTERNAL_1d14fc6b_4_k_cu_4e9b01154cuda3std3__419piecewise_constructE)
_ZN34_INTERNAL_1d14fc6b_4_k_cu_4e9b01154cuda3std3__419piecewise_constructE:
	.zero		1
	.type		_ZN34_INTERNAL_1d14fc6b_4_k_cu_4e9b01154cuda3std6ranges3__45__cpo5cdataE,@object
	.size		_ZN34_INTERNAL_1d14fc6b_4_k_cu_4e9b01154cuda3std6ranges3__45__cpo5cdataE,(_ZN34_INTERNAL_1d14fc6b_4_k_cu_4e9b01156thrust24THRUST_300001_SM_1000_NS12placeholders2_2E - _ZN34_INTERNAL_1d14fc6b_4_k_cu_4e9b01154cuda3std6ranges3__45__cpo5cdataE)
_ZN34_INTERNAL_1d14fc6b_4_k_cu_4e9b01154cuda3std6ranges3__45__cpo5cdataE:
	.zero		1
	.type		_ZN34_INTERNAL_1d14fc6b_4_k_cu_4e9b01156thrust24THRUST_300001_SM_1000_NS12placeholders2_2E,@object
	.size		_ZN34_INTERNAL_1d14fc6b_4_k_cu_4e9b01156thrust24THRUST_300001_SM_1000_NS12placeholders2_2E,(_ZN34_INTERNAL_1d14fc6b_4_k_cu_4e9b01154cuda3std3__45__cpo3endE - _ZN34_INTERNAL_1d14fc6b_4_k_cu_4e9b01156thrust24THRUST_300001_SM_1000_NS12placeholders2_2E)
_ZN34_INTERNAL_1d14fc6b_4_k_cu_4e9b01156thrust24THRUST_300001_SM_1000_NS12placeholders2_2E:
	.zero		1
	.type		_ZN34_INTERNAL_1d14fc6b_4_k_cu_4e9b01154cuda3std3__45__cpo3endE,@object
	.size		_ZN34_INTERNAL_1d14fc6b_4_k_cu_4e9b01154cuda3std3__45__cpo3endE,(_ZN34_INTERNAL_1d14fc6b_4_k_cu_4e9b01154cuda3std6ranges3__45__cpo3endE - _ZN34_INTERNAL_1d14fc6b_4_k_cu_4e9b01154cuda3std3__45__cpo3endE)
_ZN34_INTERNAL_1d14fc6b_4_k_cu_4e9b01154cuda3std3__45__cpo3endE:
	.zero		1
	.type		_ZN34_INTERNAL_1d14fc6b_4_k_cu_4e9b01154cuda3std6ranges3__45__cpo3endE,@object
	.size		_ZN34_INTERNAL_1d14fc6b_4_k_cu_4e9b01154cuda3std6ranges3__45__cpo3endE,(_ZN34_INTERNAL_1d14fc6b_4_k_cu_4e9b01156thrust24THRUST_300001_SM_1000_NS12placeholders2_6E - _ZN34_INTERNAL_1d14fc6b_4_k_cu_4e9b01154cuda3std6ranges3__45__cpo3endE)
_ZN34_INTERNAL_1d14fc6b_4_k_cu_4e9b01154cuda3std6ranges3__45__cpo3endE:
	.zero		1
	.type		_ZN34_INTERNAL_1d14fc6b_4_k_cu_4e9b01156thrust24THRUST_300001_SM_1000_NS12placeholders2_6E,@object
	.size		_ZN34_INTERNAL_1d14fc6b_4_k_cu_4e9b01156thrust24THRUST_300001_SM_1000_NS12placeholders2_6E,(_ZN34_INTERNAL_1d14fc6b_4_k_cu_4e9b01154cuda3std3__45__cpo4rendE - _ZN34_INTERNAL_1d14fc6b_4_k_cu_4e9b01156thrust24THRUST_300001_SM_1000_NS12placeholders2_6E)
_ZN34_INTERNAL_1d14fc6b_4_k_cu_4e9b01156thrust24THRUST_300001_SM_1000_NS12placeholders2_6E:
	.zero		1
	.type		_ZN34_INTERNAL_1d14fc6b_4_k_cu_4e9b01154cuda3std3__45__cpo4rendE,@object
	.size		_ZN34_INTERNAL_1d14fc6b_4_k_cu_4e9b01154cuda3std3__45__cpo4rendE,(_ZN34_INTERNAL_1d14fc6b_4_k_cu_4e9b01154cuda3std6ranges3__45__cpo9iter_swapE - _ZN34_INTERNAL_1d14fc6b_4_k_cu_4e9b01154cuda3std3__45__cpo4rendE)
_ZN34_INTERNAL_1d14fc6b_4_k_cu_4e9b01154cuda3std3__45__cpo4rendE:
	.zero		1
	.type		_ZN34_INTERNAL_1d14fc6b_4_k_cu_4e9b01154cuda3std6ranges3__45__cpo9iter_swapE,@object
	.size		_ZN34_INTERNAL_1d14fc6b_4_k_cu_4e9b01154cuda3std6ranges3__45__cpo9iter_swapE,(_ZN34_INTERNAL_1d14fc6b_4_k_cu_4e9b01154cuda3std3__48unexpectE - _ZN34_INTERNAL_1d14fc6b_4_k_cu_4e9b01154cuda3std6ranges3__45__cpo9iter_swapE)
_ZN34_INTERNAL_1d14fc6b_4_k_cu_4e9b01154cuda3std6ranges3__45__cpo9iter_swapE:
	.zero		1
	.type		_ZN34_INTERNAL_1d14fc6b_4_k_cu_4e9b01154cuda3std3__48unexpectE,@object
	.size		_ZN34_INTERNAL_1d14fc6b_4_k_cu_4e9b01154cuda3std3__48unexpectE,(_ZN34_INTERNAL_1d14fc6b_4_k_cu_4e9b01156thrust24THRUST_300001_SM_1000_NS8cuda_cub3parE - _ZN34_INTERNAL_1d14fc6b_4_k_cu_4e9b01154cuda3std3__48unexpectE)
_ZN34_INTERNAL_1d14fc6b_4_k_cu_4e9b01154cuda3std3__48unexpectE:
	.zero		1
	.type		_ZN34_INTERNAL_1d14fc6b_4_k_cu_4e9b01156thrust24THRUST_300001_SM_1000_NS8cuda_cub3parE,@object
	.size		_ZN34_INTERNAL_1d14fc6b_4_k_cu_4e9b01156thrust24THRUST_300001_SM_1000_NS8cuda_cub3parE,(_ZN34_INTERNAL_1d14fc6b_4_k_cu_4e9b01156thrust24THRUST_300001_SM_1000_NS12placeholders2_4E - _ZN34_INTERNAL_1d14fc6b_4_k_cu_4e9b01156thrust24THRUST_300001_SM_1000_NS8cuda_cub3parE)
_ZN34_INTERNAL_1d14fc6b_4_k_cu_4e9b01156thrust24THRUST_300001_SM_1000_NS8cuda_cub3parE:
	.zero		1
	.type		_ZN34_INTERNAL_1d14fc6b_4_k_cu_4e9b01156thrust24THRUST_300001_SM_1000_NS12placeholders2_4E,@object
	.size		_ZN34_INTERNAL_1d14fc6b_4_k_cu_4e9b01156thrust24THRUST_300001_SM_1000_NS12placeholders2_4E,(_ZN34_INTERNAL_1d14fc6b_4_k_cu_4e9b01154cuda3std3__45__cpo4cendE - _ZN34_INTERNAL_1d14fc6b_4_k_cu_4e9b01156thrust24THRUST_300001_SM_1000_NS12placeholders2_4E)
_ZN34_INTERNAL_1d14fc6b_4_k_cu_4e9b01156thrust24THRUST_300001_SM_1000_NS12placeholders2_4E:
	.zero		1
	.type		_ZN34_INTERNAL_1d14fc6b_4_k_cu_4e9b01154cuda3std3__45__cpo4cendE,@object
	.size		_ZN34_INTERNAL_1d14fc6b_4_k_cu_4e9b01154cuda3std3__45__cpo4cendE,(_ZN34_INTERNAL_1d14fc6b_4_k_cu_4e9b01154cuda3std6ranges3__45__cpo4cendE - _ZN34_INTERNAL_1d14fc6b_4_k_cu_4e9b01154cuda3std3__45__cpo4cendE)
_ZN34_INTERNAL_1d14fc6b_4_k_cu_4e9b01154cuda3std3__45__cpo4cendE:
	.zero		1
	.type		_ZN34_INTERNAL_1d14fc6b_4_k_cu_4e9b01154cuda3std6ranges3__45__cpo4cendE,@object
	.size		_ZN34_INTERNAL_1d14fc6b_4_k_cu_4e9b01154cuda3std6ranges3__45__cpo4cendE,(_ZN34_INTERNAL_1d14fc6b_4_k_cu_4e9b01154cuda3std3__420unreachable_sentinelE - _ZN34_INTERNAL_1d14fc6b_4_k_cu_4e9b01154cuda3std6ranges3__45__cpo4cendE)
_ZN34_INTERNAL_1d14fc6b_4_k_cu_4e9b01154cuda3std6ranges3__45__cpo4cendE:
	.zero		1
	.type		_ZN34_INTERNAL_1d14fc6b_4_k_cu_4e9b01154cuda3std3__420unreachable_sentinelE,@object
	.size		_ZN34_INTERNAL_1d14fc6b_4_k_cu_4e9b01154cuda3std3__420unreachable_sentinelE,(_ZN34_INTERNAL_1d14fc6b_4_k_cu_4e9b01154cuda3std6ranges3__45__cpo5ssizeE - _ZN34_INTERNAL_1d14fc6b_4_k_cu_4e9b01154cuda3std3__420unreachable_sentinelE)
_ZN34_INTERNAL_1d14fc6b_4_k_cu_4e9b01154cuda3std3__420unreachable_sentinelE:
	.zero		1
	.type		_ZN34_INTERNAL_1d14fc6b_4_k_cu_4e9b01154cuda3std6ranges3__45__cpo5ssizeE,@object
	.size		_ZN34_INTERNAL_1d14fc6b_4_k_cu_4e9b01154cuda3std6ranges3__45__cpo5ssizeE,(_ZN34_INTERNAL_1d14fc6b_4_k_cu_4e9b01156thrust24THRUST_300001_SM_1000_NS12placeholders2_8E - _ZN34_INTERNAL_1d14fc6b_4_k_cu_4e9b01154cuda3std6ranges3__45__cpo5ssizeE)
_ZN34_INTERNAL_1d14fc6b_4_k_cu_4e9b01154cuda3std6ranges3__45__cpo5ssizeE:
	.zero		1
	.type		_ZN34_INTERNAL_1d14fc6b_4_k_cu_4e9b01156thrust24THRUST_300001_SM_1000_NS12placeholders2_8E,@object
	.size		_ZN34_INTERNAL_1d14fc6b_4_k_cu_4e9b01156thrust24THRUST_300001_SM_1000_NS12placeholders2_8E,(_ZN34_INTERNAL_1d14fc6b_4_k_cu_4e9b01154cuda3std3__45__cpo5crendE - _ZN34_INTERNAL_1d14fc6b_4_k_cu_4e9b01156thrust24THRUST_300001_SM_1000_NS12placeholders2_8E)
_ZN34_INTERNAL_1d14fc6b_4_k_cu_4e9b01156thrust24THRUST_300001_SM_1000_NS12placeholders2_8E:
	.zero		1
	.type		_ZN34_INTERNAL_1d14fc6b_4_k_cu_4e9b01154cuda3std3__45__cpo5crendE,@object
	.size		_ZN34_INTERNAL_1d14fc6b_4_k_cu_4e9b01154cuda3std3__45__cpo5crendE,(_ZN34_INTERNAL_1d14fc6b_4_k_cu_4e9b01154cuda3std6ranges3__45__cpo4prevE - _ZN34_INTERNAL_1d14fc6b_4_k_cu_4e9b01154cuda3std3__45__cpo5crendE)
_ZN34_INTERNAL_1d14fc6b_4_k_cu_4e9b01154cuda3std3__45__cpo5crendE:
	.zero		1
	.type		_ZN34_INTERNAL_1d14fc6b_4_k_cu_4e9b01154cuda3std6ranges3__45__cpo4prevE,@object
	.size		_ZN34_INTERNAL_1d14fc6b_4_k_cu_4e9b01154cuda3std6ranges3__45__cpo4prevE,(_ZN34_INTERNAL_1d14fc6b_4_k_cu_4e9b01154cuda3std6ranges3__45__cpo9iter_moveE - _ZN34_INTERNAL_1d14fc6b_4_k_cu_4e9b01154cuda3std6ranges3__45__cpo4prevE)
_ZN34_INTERNAL_1d14fc6b_4_k_cu_4e9b01154cuda3std6ranges3__45__cpo4prevE:
	.zero		1
	.type		_ZN34_INTERNAL_1d14fc6b_4_k_cu_4e9b01154cuda3std6ranges3__45__cpo9iter_moveE,@object
	.size		_ZN34_INTERNAL_1d14fc6b_4_k_cu_4e9b01154cuda3std6ranges3__45__cpo9iter_moveE,(_ZN34_INTERNAL_1d14fc6b_4_k_cu_4e9b01156thrust24THRUST_300001_SM_1000_NS6system6detail10sequential3seqE - _ZN34_INTERNAL_1d14fc6b_4_k_cu_4e9b01154cuda3std6ranges3__45__cpo9iter_moveE)
_ZN34_INTERNAL_1d14fc6b_4_k_cu_4e9b01154cuda3std6ranges3__45__cpo9iter_moveE:
	.zero		1
	.type		_ZN34_INTERNAL_1d14fc6b_4_k_cu_4e9b01156thrust24THRUST_300001_SM_1000_NS6system6detail10sequential3seqE,@object
	.size		_ZN34_INTERNAL_1d14fc6b_4_k_cu_4e9b01156thrust24THRUST_300001_SM_1000_NS6system6detail10sequential3seqE,(.L_31 - _ZN34_INTERNAL_1d14fc6b_4_k_cu_4e9b01156thrust24THRUST_300001_SM_1000_NS6system6detail10sequential3seqE)
_ZN34_INTERNAL_1d14fc6b_4_k_cu_4e9b01156thrust24THRUST_300001_SM_1000_NS6system6detail10sequential3seqE:
	.zero		1
.L_31:


//--------------------- .nv.constant0._ZN3cub18CUB_300001_SM_10006detail9transform16transform_kernelINS2_10policy_hubILb1EN4cuda3std3__45tupleIJN6thrust24THRUST_300001_SM_1000_NS6detail15normal_iteratorINSA_10device_ptrI6float2EEEESG_EEEE10policy1000El26complex_multiplies_functorSG_JPSE_SL_EEEvT0_iT1_T2_DpNS2_10kernel_argIT3_EE --------------------------
	.section	.nv.constant0._ZN3cub18CUB_300001_SM_10006detail9transform16transform_kernelINS2_10policy_hubILb1EN4cuda3std3__45tupleIJN6thrust24THRUST_300001_SM_1000_NS6detail15normal_iteratorINSA_10device_ptrI6float2EEEESG_EEEE10policy1000El26complex_multiplies_functorSG_JPSE_SL_EEEvT0_iT1_T2_DpNS2_10kernel_argIT3_EE,"a",@progbits
	.sectionflags	@""
	.align	4
.nv.constant0._ZN3cub18CUB_300001_SM_10006detail9transform16transform_kernelINS2_10policy_hubILb1EN4cuda3std3__45tupleIJN6thrust24THRUST_300001_SM_1000_NS6detail15normal_iteratorINSA_10device_ptrI6float2EEEESG_EEEE10policy1000El26complex_multiplies_functorSG_JPSE_SL_EEEvT0_iT1_T2_DpNS2_10kernel_argIT3_EE:
	.zero		952


//--------------------- .nv.constant0._ZN3cub18CUB_300001_SM_10006detail9transform16transform_kernelINS2_10policy_hubILb1EN4cuda3std3__45tupleIJN6thrust24THRUST_300001_SM_1000_NS6detail15normal_iteratorINSA_10device_ptrI6float2EEEESG_EEEE10policy1000Ei26complex_multiplies_functorSG_JPSE_SL_EEEvT0_iT1_T2_DpNS2_10kernel_argIT3_EE --------------------------
	.section	.nv.constant0._ZN3cub18CUB_300001_SM_10006detail9transform16transform_kernelINS2_10policy_hubILb1EN4cuda3std3__45tupleIJN6thrust24THRUST_300001_SM_1000_NS6detail15normal_iteratorINSA_10device_ptrI6float2EEEESG_EEEE10policy1000Ei26complex_multiplies_functorSG_JPSE_SL_EEEvT0_iT1_T2_DpNS2_10kernel_argIT3_EE,"a",@progbits
	.sectionflags	@""
	.align	4
.nv.constant0._ZN3cub18CUB_300001_SM_10006detail9transform16transform_kernelINS2_10policy_hubILb1EN4cuda3std3__45tupleIJN6thrust24THRUST_300001_SM_1000_NS6detail15normal_iteratorINSA_10device_ptrI6float2EEEESG_EEEE10policy1000Ei26complex_multiplies_functorSG_JPSE_SL_EEEvT0_iT1_T2_DpNS2_10kernel_argIT3_EE:
	.zero		952


//--------------------- .nv.constant0._ZN3cub18CUB_300001_SM_10006detail8for_each13static_kernelINS2_12policy_hub_t12policy_500_tEmN6thrust24THRUST_300001_SM_1000_NS8cuda_cub20__uninitialized_fill7functorINS7_10device_ptrI6float2EESC_EEEEvT0_T1_ --------------------------
	.section	.nv.constant0._ZN3cub18CUB_300001_SM_10006detail8for_each13static_kernelINS2_12policy_hub_t12policy_500_tEmN6thrust24THRUST_300001_SM_1000_NS8cuda_cub20__uninitialized_fill7functorINS7_10device_ptrI6float2EESC_EEEEvT0_T1_,"a",@progbits
	.sectionflags	@""
	.align	4
.nv.constant0._ZN3cub18CUB_300001_SM_10006detail8for_each13static_kernelINS2_12policy_hub_t12policy_500_tEmN6thrust24THRUST_300001_SM_1000_NS8cuda_cub20__uninitialized_fill7functorINS7_10device_ptrI6float2EESC_EEEEvT0_T1_:
	.zero		920


//--------------------- .nv.constant0._ZN3cub18CUB_300001_SM_10006detail11EmptyKernelIvEEvv --------------------------
	.section	.nv.constant0._ZN3cub18CUB_300001_SM_10006detail11EmptyKernelIvEEvv,"a",@progbits
	.sectionflags	@""
	.align	4
.nv.constant0._ZN3cub18CUB_300001_SM_10006detail11EmptyKernelIvEEvv:
	.zero		896


//--------------------- SYMBOLS --------------------------

	.type		.nv.reservedSmem.offset0,@object
	.size		.nv.reservedSmem.offset0,0x4
